	.target	sm_90a

	.elftype	@"ET_EXEC"


//--------------------- .note.nv.tkinfo           --------------------------
	.section	.note.nv.tkinfo,"",@"SHT_NOTE"
	.sectionflags	@"SHF_NOTE_NV_TKINFO"
	.tkinfo
        /*0018*/ 	.word	0x00000002
        /*0030*/ 	.string	""
        /*0030*/ 	.string	"ptxas"
        /*0030*/ 	.string	"Cuda compilation tools, release 13.0, V13.0.88"
        /*0030*/ 	.string	"Build cuda_13.0.r13.0/compiler.36424714_0"
        /*0030*/ 	.string	"-arch sm_90a -m 64 "



//--------------------- .note.nv.cuinfo           --------------------------
	.section	.note.nv.cuinfo,"",@"SHT_NOTE"
	.sectionflags	@"SHF_NOTE_NV_CUINFO"
        /*0018*/ 	.short	0x0002
        /*001a*/ 	.short	0x005a
        /*001c*/ 	.short	0x0082
	.zero		2


//--------------------- .nv.info                  --------------------------
	.section	.nv.info,"",@"SHT_CUDA_INFO"
	.align	4


	//----- nvinfo : EIATTR_REGCOUNT
	.align		4
        /*0000*/ 	.byte	0x04, 0x2f
        /*0002*/ 	.short	(.L_15 - .L_14)
	.align		4
.L_14:
        /*0004*/ 	.word	index@(_ZN7cutlass13device_kernelINS_4gemm6kernel13GemmUniversalIN4cute5tupleIJiiiiEEENS1_10collective13CollectiveMmaINS1_34MainloopSm90TmaGmmaWarpSpecializedILi10ENS5_IJNS4_1CILi2EEENSA_ILi1EEESC_EEENS1_35KernelTmaWarpSpecializedCooperativeEEENS5_IJNSA_ILi128EEENSA_ILi224EEENSA_ILi32EEEEEENS_10bfloat16_tENS5_IJlSC_lEEESK_SL_NS4_8TiledMMAINS4_8MMA_AtomIJNS4_4SM904GMMA27MMA_64x32x16_F32BF16BF16_SSILNSP_5MajorE0ELSR_0ELNSP_7ScaleInE1ELSS_1EEEEEENS4_6LayoutISD_NS5_IJSC_NSA_ILi0EEESW_EEEEENS5_IJNS4_10UnderscoreESZ_SZ_EEEEENS4_13SM90_TMA_LOADENS4_14ComposedLayoutINS4_7SwizzleILi2ELi4ELi3EEENS4_18smem_ptr_flag_bitsILi16EEENSV_INS5_IJNSA_ILi8EEESI_EEENS5_IJSI_SC_EEEEEEEvNS4_8identityENS4_23SM90_TMA_LOAD_MULTICASTES1C_vS1D_EENS_8epilogue10collective6detail29Sm90TmaWarpSpecializedAdapterINS1H_15DefaultEpilogueISK_SL_SL_NS1G_6thread17LinearCombinationISK_Li1EffLNS1L_9ScaleType4KindE0ELNS_15FloatRoundStyleE2ESK_EENS1_15EpilogueDefaultEEEEEvvEEEEvNT_6ParamsE)
        /*0008*/ 	.word	0x000000a8


	//----- nvinfo : EIATTR_FRAME_SIZE
	.align		4
.L_15:
        /*000c*/ 	.byte	0x04, 0x11
        /*000e*/ 	.short	(.L_17 - .L_16)
	.align		4
.L_16:
        /*0010*/ 	.word	index@(_ZN7cutlass13device_kernelINS_4gemm6kernel13GemmUniversalIN4cute5tupleIJiiiiEEENS1_10collective13CollectiveMmaINS1_34MainloopSm90TmaGmmaWarpSpecializedILi10ENS5_IJNS4_1CILi2EEENSA_ILi1EEESC_EEENS1_35KernelTmaWarpSpecializedCooperativeEEENS5_IJNSA_ILi128EEENSA_ILi224EEENSA_ILi32EEEEEENS_10bfloat16_tENS5_IJlSC_lEEESK_SL_NS4_8TiledMMAINS4_8MMA_AtomIJNS4_4SM904GMMA27MMA_64x32x16_F32BF16BF16_SSILNSP_5MajorE0ELSR_0ELNSP_7ScaleInE1ELSS_1EEEEEENS4_6LayoutISD_NS5_IJSC_NSA_ILi0EEESW_EEEEENS5_IJNS4_10UnderscoreESZ_SZ_EEEEENS4_13SM90_TMA_LOADENS4_14ComposedLayoutINS4_7SwizzleILi2ELi4ELi3EEENS4_18smem_ptr_flag_bitsILi16EEENSV_INS5_IJNSA_ILi8EEESI_EEENS5_IJSI_SC_EEEEEEEvNS4_8identityENS4_23SM90_TMA_LOAD_MULTICASTES1C_vS1D_EENS_8epilogue10collective6detail29Sm90TmaWarpSpecializedAdapterINS1H_15DefaultEpilogueISK_SL_SL_NS1G_6thread17LinearCombinationISK_Li1EffLNS1L_9ScaleType4KindE0ELNS_15FloatRoundStyleE2ESK_EENS1_15EpilogueDefaultEEEEEvvEEEEvNT_6ParamsE)
        /*0014*/ 	.word	0x00000000


	//----- nvinfo : EIATTR_MIN_STACK_SIZE
	.align		4
.L_17:
        /*0018*/ 	.byte	0x04, 0x12
        /*001a*/ 	.short	(.L_19 - .L_18)
	.align		4
.L_18:
        /*001c*/ 	.word	index@(_ZN7cutlass13device_kernelINS_4gemm6kernel13GemmUniversalIN4cute5tupleIJiiiiEEENS1_10collective13CollectiveMmaINS1_34MainloopSm90TmaGmmaWarpSpecializedILi10ENS5_IJNS4_1CILi2EEENSA_ILi1EEESC_EEENS1_35KernelTmaWarpSpecializedCooperativeEEENS5_IJNSA_ILi128EEENSA_ILi224EEENSA_ILi32EEEEEENS_10bfloat16_tENS5_IJlSC_lEEESK_SL_NS4_8TiledMMAINS4_8MMA_AtomIJNS4_4SM904GMMA27MMA_64x32x16_F32BF16BF16_SSILNSP_5MajorE0ELSR_0ELNSP_7ScaleInE1ELSS_1EEEEEENS4_6LayoutISD_NS5_IJSC_NSA_ILi0EEESW_EEEEENS5_IJNS4_10UnderscoreESZ_SZ_EEEEENS4_13SM90_TMA_LOADENS4_14ComposedLayoutINS4_7SwizzleILi2ELi4ELi3EEENS4_18smem_ptr_flag_bitsILi16EEENSV_INS5_IJNSA_ILi8EEESI_EEENS5_IJSI_SC_EEEEEEEvNS4_8identityENS4_23SM90_TMA_LOAD_MULTICASTES1C_vS1D_EENS_8epilogue10collective6detail29Sm90TmaWarpSpecializedAdapterINS1H_15DefaultEpilogueISK_SL_SL_NS1G_6thread17LinearCombinationISK_Li1EffLNS1L_9ScaleType4KindE0ELNS_15FloatRoundStyleE2ESK_EENS1_15EpilogueDefaultEEEEEvvEEEEvNT_6ParamsE)
        /*0020*/ 	.word	0x00000000
.L_19:


//--------------------- .nv.compat                --------------------------
	.section	.nv.compat,"",@"SHT_CUDA_COMPAT_INFO"
	.align	4
        /*0000*/ 	.byte	0x02, 0x09, 0x01, 0x00, 0x02, 0x02, 0x04, 0x00, 0x02, 0x05, 0x05, 0x00, 0x03, 0x07, 0x01, 0x01
        /*0010*/ 	.byte	0x02, 0x03, 0x01, 0x00, 0x02, 0x06, 0x01, 0x00, 0x04, 0x0b, 0x08, 0x00, 0x00, 0x00, 0x00, 0x00
        /*0020*/ 	.byte	0x00, 0x00, 0x00, 0x00


//--------------------- .nv.info._ZN7cutlass13device_kernelINS_4gemm6kernel13GemmUniversalIN4cute5tupleIJiiiiEEENS1_10collective13CollectiveMmaINS1_34MainloopSm90TmaGmmaWarpSpecializedILi10ENS5_IJNS4_1CILi2EEENSA_ILi1EEESC_EEENS1_35KernelTmaWarpSpecializedCooperativeEEENS5_IJNSA_ILi128EEENSA_ILi224EEENSA_ILi32EEEEEENS_10bfloat16_tENS5_IJlSC_lEEESK_SL_NS4_8TiledMMAINS4_8MMA_AtomIJNS4_4SM904GMMA27MMA_64x32x16_F32BF16BF16_SSILNSP_5MajorE0ELSR_0ELNSP_7ScaleInE1ELSS_1EEEEEENS4_6LayoutISD_NS5_IJSC_NSA_ILi0EEESW_EEEEENS5_IJNS4_10UnderscoreESZ_SZ_EEEEENS4_13SM90_TMA_LOADENS4_14ComposedLayoutINS4_7SwizzleILi2ELi4ELi3EEENS4_18smem_ptr_flag_bitsILi16EEENSV_INS5_IJNSA_ILi8EEESI_EEENS5_IJSI_SC_EEEEEEEvNS4_8identityENS4_23SM90_TMA_LOAD_MULTICASTES1C_vS1D_EENS_8epilogue10collective6detail29Sm90TmaWarpSpecializedAdapterINS1H_15DefaultEpilogueISK_SL_SL_NS1G_6thread17LinearCombinationISK_Li1EffLNS1L_9ScaleType4KindE0ELNS_15FloatRoundStyleE2ESK_EENS1_15EpilogueDefaultEEEEEvvEEEEvNT_6ParamsE --------------------------
	.section	.nv.info._ZN7cutlass13device_kernelINS_4gemm6kernel13GemmUniversalIN4cute5tupleIJiiiiEEENS1_10collective13CollectiveMmaINS1_34MainloopSm90TmaGmmaWarpSpecializedILi10ENS5_IJNS4_1CILi2EEENSA_ILi1EEESC_EEENS1_35KernelTmaWarpSpecializedCooperativeEEENS5_IJNSA_ILi128EEENSA_ILi224EEENSA_ILi32EEEEEENS_10bfloat16_tENS5_IJlSC_lEEESK_SL_NS4_8TiledMMAINS4_8MMA_AtomIJNS4_4SM904GMMA27MMA_64x32x16_F32BF16BF16_SSILNSP_5MajorE0ELSR_0ELNSP_7ScaleInE1ELSS_1EEEEEENS4_6LayoutISD_NS5_IJSC_NSA_ILi0EEESW_EEEEENS5_IJNS4_10UnderscoreESZ_SZ_EEEEENS4_13SM90_TMA_LOADENS4_14ComposedLayoutINS4_7SwizzleILi2ELi4ELi3EEENS4_18smem_ptr_flag_bitsILi16EEENSV_INS5_IJNSA_ILi8EEESI_EEENS5_IJSI_SC_EEEEEEEvNS4_8identityENS4_23SM90_TMA_LOAD_MULTICASTES1C_vS1D_EENS_8epilogue10collective6detail29Sm90TmaWarpSpecializedAdapterINS1H_15DefaultEpilogueISK_SL_SL_NS1G_6thread17LinearCombinationISK_Li1EffLNS1L_9ScaleType4KindE0ELNS_15FloatRoundStyleE2ESK_EENS1_15EpilogueDefaultEEEEEvvEEEEvNT_6ParamsE,"",@"SHT_CUDA_INFO"
	.sectionflags	@""
	.align	4


	//----- nvinfo : EIATTR_CUDA_API_VERSION
	.align		4
        /*0000*/ 	.byte	0x04, 0x37
        /*0002*/ 	.short	(.L_21 - .L_20)
.L_20:
        /*0004*/ 	.word	0x00000082


	//----- nvinfo : EIATTR_KPARAM_INFO
	.align		4
.L_21:
        /*0008*/ 	.byte	0x04, 0x17
        /*000a*/ 	.short	(.L_23 - .L_22)
.L_22:
        /*000c*/ 	.word	0x00000000
        /*0010*/ 	.short	0x0000
        /*0012*/ 	.short	0x0070
        /*0014*/ 	.byte	0x00, 0xf0, 0x01, 0x10


	//----- nvinfo : EIATTR_SPARSE_MMA_MASK
	.align		4
.L_23:
        /*0018*/ 	.byte	0x03, 0x50
        /*001a*/ 	.short	0x0000


	//----- nvinfo : EIATTR_MAXREG_COUNT
	.align		4
        /*001c*/ 	.byte	0x03, 0x1b
        /*001e*/ 	.short	0x00a8


	//----- nvinfo : EIATTR_NUM_BARRIERS
	.align		4
        /*0020*/ 	.byte	0x02, 0x4c
        /*0022*/ 	.byte	0x01
	.zero		1


	//----- nvinfo : EIATTR_EXTERNS
	.align		4
        /*0024*/ 	.byte	0x04, 0x0f
        /*0026*/ 	.short	(.L_25 - .L_24)


	//   ....[0]....
	.align		4
.L_24:
        /*0028*/ 	.word	index@(__assertfail)


	//----- nvinfo : EIATTR_MERCURY_ISA_VERSION
	.align		4
.L_25:
        /*002c*/ 	.byte	0x03, 0x5f
        /*002e*/ 	.short	0x0101


	//----- nvinfo : EIATTR_INT_WARP_WIDE_INSTR_OFFSETS
	.align		4
        /*0030*/ 	.byte	0x04, 0x31
        /*0032*/ 	.short	(.L_27 - .L_26)


	//   ....[0]....
.L_26:
        /*0034*/ 	.word	0x00000570


	//   ....[1]....
        /*0038*/ 	.word	0x000005a0


	//   ....[2]....
        /*003c*/ 	.word	0x00000760


	//----- nvinfo : EIATTR_COOP_GROUP_MASK_REGIDS
	.align		4
.L_27:
        /*0040*/ 	.byte	0x04, 0x29
        /*0042*/ 	.short	(.L_29 - .L_28)


	//   ....[0]....
.L_28:
        /*0044*/ 	.word	0xffffffff


	//   ....[1]....
        /*0048*/ 	.word	0xffffffff


	//   ....[2]....
        /*004c*/ 	.word	0xffffffff


	//   ....[3]....
        /*0050*/ 	.word	0xffffffff


	//   ....[4]....
        /*0054*/ 	.word	0xffffffff


	//   ....[5]....
        /*0058*/ 	.word	0xffffffff


	//----- nvinfo : EIATTR_COOP_GROUP_INSTR_OFFSETS
	.align		4
.L_29:
        /*005c*/ 	.byte	0x04, 0x28
        /*005e*/ 	.short	(.L_31 - .L_30)


	//   ....[0]....
.L_30:
        /*0060*/ 	.word	0x00000060


	//   ....[1]....
        /*0064*/ 	.word	0x00000070


	//   ....[2]....
        /*0068*/ 	.word	0x00000130


	//   ....[3]....
        /*006c*/ 	.word	0x000003c0


	//   ....[4]....
        /*0070*/ 	.word	0x000008e0


	//   ....[5]....
        /*0074*/ 	.word	0x00001320


	//----- nvinfo : EIATTR_REG_RECONFIG
	.align		4
.L_31:
        /*0078*/ 	.byte	0x01, 0x54
	.zero		2


	//----- nvinfo : EIATTR_SYSCALL_OFFSETS
	.align		4
        /*007c*/ 	.byte	0x04, 0x46
        /*007e*/ 	.short	(.L_33 - .L_32)


	//   ....[0]....
.L_32:
        /*0080*/ 	.word	0x000014e0


	//----- nvinfo : EIATTR_MBARRIER_INSTR_OFFSETS
	.align		4
.L_33:
        /*0084*/ 	.byte	0x04, 0x39
        /*0086*/ 	.short	(.L_35 - .L_34)


	//   ....[0]....
.L_34:
        /*0088*/ 	.word	0x00000250
        /*008c*/ 	.word	0x000000ff
        /*0090*/ 	.word	0x00000000
        /*0094*/ 	.short	0x0100
        /*0096*/ 	.byte	0x08
	.zero		1


	//   ....[1]....
        /*0098*/ 	.word	0x00000260
        /*009c*/ 	.word	0x000000ff
        /*00a0*/ 	.word	0x00000050
        /*00a4*/ 	.short	0x0100
        /*00a6*/ 	.byte	0x08
	.zero		1


	//   ....[2]....
        /*00a8*/ 	.word	0x00000270
        /*00ac*/ 	.word	0x000000ff
        /*00b0*/ 	.word	0x00000008
        /*00b4*/ 	.short	0x0100
        /*00b6*/ 	.byte	0x08
	.zero		1


	//   ....[3]....
        /*00b8*/ 	.word	0x00000280
        /*00bc*/ 	.word	0x000000ff
        /*00c0*/ 	.word	0x00000058
        /*00c4*/ 	.short	0x0100
        /*00c6*/ 	.byte	0x08
	.zero		1


	//   ....[4]....
        /*00c8*/ 	.word	0x00000290
        /*00cc*/ 	.word	0x000000ff
        /*00d0*/ 	.word	0x00000010
        /*00d4*/ 	.short	0x0100
        /*00d6*/ 	.byte	0x08
	.zero		1


	//   ....[5]....
        /*00d8*/ 	.word	0x000002a0
        /*00dc*/ 	.word	0x000000ff
        /*00e0*/ 	.word	0x00000060
        /*00e4*/ 	.short	0x0100
        /*00e6*/ 	.byte	0x08
	.zero		1


	//   ....[6]....
        /*00e8*/ 	.word	0x000002b0
        /*00ec*/ 	.word	0x000000ff
        /*00f0*/ 	.word	0x00000018
        /*00f4*/ 	.short	0x0100
        /*00f6*/ 	.byte	0x08
	.zero		1


	//   ....[7]....
        /*00f8*/ 	.word	0x000002c0
        /*00fc*/ 	.word	0x000000ff
        /*0100*/ 	.word	0x00000068
        /*0104*/ 	.short	0x0100
        /*0106*/ 	.byte	0x08
	.zero		1


	//   ....[8]....
        /*0108*/ 	.word	0x000002d0
        /*010c*/ 	.word	0x000000ff
        /*0110*/ 	.word	0x00000020
        /*0114*/ 	.short	0x0100
        /*0116*/ 	.byte	0x08
	.zero		1


	//   ....[9]....
        /*0118*/ 	.word	0x000002e0
        /*011c*/ 	.word	0x000000ff
        /*0120*/ 	.word	0x00000070
        /*0124*/ 	.short	0x0100
        /*0126*/ 	.byte	0x08
	.zero		1


	//   ....[10]....
        /*0128*/ 	.word	0x000002f0
        /*012c*/ 	.word	0x000000ff
        /*0130*/ 	.word	0x00000028
        /*0134*/ 	.short	0x0100
        /*0136*/ 	.byte	0x08
	.zero		1


	//   ....[11]....
        /*0138*/ 	.word	0x00000300
        /*013c*/ 	.word	0x000000ff
        /*0140*/ 	.word	0x00000078
        /*0144*/ 	.short	0x0100
        /*0146*/ 	.byte	0x08
	.zero		1


	//   ....[12]....
        /*0148*/ 	.word	0x00000310
        /*014c*/ 	.word	0x000000ff
        /*0150*/ 	.word	0x00000030
        /*0154*/ 	.short	0x0100
        /*0156*/ 	.byte	0x08
	.zero		1


	//   ....[13]....
        /*0158*/ 	.word	0x00000320
        /*015c*/ 	.word	0x000000ff
        /*0160*/ 	.word	0x00000080
        /*0164*/ 	.short	0x0100
        /*0166*/ 	.byte	0x08
	.zero		1


	//   ....[14]....
        /*0168*/ 	.word	0x00000330
        /*016c*/ 	.word	0x000000ff
        /*0170*/ 	.word	0x00000038
        /*0174*/ 	.short	0x0100
        /*0176*/ 	.byte	0x08
	.zero		1


	//   ....[15]....
        /*0178*/ 	.word	0x00000340
        /*017c*/ 	.word	0x000000ff
        /*0180*/ 	.word	0x00000088
        /*0184*/ 	.short	0x0100
        /*0186*/ 	.byte	0x08
	.zero		1


	//   ....[16]....
        /*0188*/ 	.word	0x00000350
        /*018c*/ 	.word	0x000000ff
        /*0190*/ 	.word	0x00000040
        /*0194*/ 	.short	0x0100
        /*0196*/ 	.byte	0x08
	.zero		1


	//   ....[17]....
        /*0198*/ 	.word	0x00000360
        /*019c*/ 	.word	0x000000ff
        /*01a0*/ 	.word	0x00000090
        /*01a4*/ 	.short	0x0100
        /*01a6*/ 	.byte	0x08
	.zero		1


	//   ....[18]....
        /*01a8*/ 	.word	0x00000370
        /*01ac*/ 	.word	0x000000ff
        /*01b0*/ 	.word	0x00000048
        /*01b4*/ 	.short	0x0100
        /*01b6*/ 	.byte	0x08
	.zero		1


	//   ....[19]....
        /*01b8*/ 	.word	0x00000380
        /*01bc*/ 	.word	0x000000ff
        /*01c0*/ 	.word	0x00000098
        /*01c4*/ 	.short	0x0100
        /*01c6*/ 	.byte	0x08
	.zero		1


	//   ....[20]....
        /*01c8*/ 	.word	0x000007e0
        /*01cc*/ 	.word	0x000000ff
        /*01d0*/ 	.word	0x000000b0
        /*01d4*/ 	.short	0x0100
        /*01d6*/ 	.byte	0x06
	.zero		1


	//   ....[21]....
        /*01d8*/ 	.word	0x00000870
        /*01dc*/ 	.word	0x000000ff
        /*01e0*/ 	.word	0x000000b8
        /*01e4*/ 	.short	0x0100
        /*01e6*/ 	.byte	0x06
	.zero		1


	//   ....[22]....
        /*01e8*/ 	.word	0x00001560
        /*01ec*/ 	.word	0x00000003
        /*01f0*/ 	.word	0x00000000
        /*01f4*/ 	.short	0x010a
        /*01f6*/ 	.byte	0x3f
	.zero		1


	//   ....[23]....
        /*01f8*/ 	.word	0x000015a0
        /*01fc*/ 	.word	0x00000003
        /*0200*/ 	.word	0x00000000
        /*0204*/ 	.short	0x010a
        /*0206*/ 	.byte	0x3f
	.zero		1


	//   ....[24]....
        /*0208*/ 	.word	0x00001d00
        /*020c*/ 	.word	0x000000ff
        /*0210*/ 	.word	0x00000000
        /*0214*/ 	.short	0x010a
        /*0216*/ 	.byte	0x07
	.zero		1


	//   ....[25]....
        /*0218*/ 	.word	0x00001d40
        /*021c*/ 	.word	0x000000ff
        /*0220*/ 	.word	0x00000000
        /*0224*/ 	.short	0x010a
        /*0226*/ 	.byte	0x07
	.zero		1


	//   ....[26]....
        /*0228*/ 	.word	0x00002340
        /*022c*/ 	.word	0x00000006
        /*0230*/ 	.word	0x00000000
        /*0234*/ 	.short	0x0101
        /*0236*/ 	.byte	0x3f
	.zero		1


	//   ....[27]....
        /*0238*/ 	.word	0x00002500
        /*023c*/ 	.word	0x00000000
        /*0240*/ 	.word	0x00000000
        /*0244*/ 	.short	0x0101
        /*0246*/ 	.byte	0x3f
	.zero		1


	//   ....[28]....
        /*0248*/ 	.word	0x0000aaa0
        /*024c*/ 	.word	0x00000014
        /*0250*/ 	.word	0x00000050
        /*0254*/ 	.short	0x010a
        /*0256*/ 	.byte	0x3f
	.zero		1


	//   ....[29]....
        /*0258*/ 	.word	0x0000ae20
        /*025c*/ 	.word	0x00000003
        /*0260*/ 	.word	0x000000b8
        /*0264*/ 	.short	0x0101
        /*0266*/ 	.byte	0x3f
	.zero		1


	//   ....[30]....
        /*0268*/ 	.word	0x0000b570
        /*026c*/ 	.word	0x00000007
        /*0270*/ 	.word	0x00000000
        /*0274*/ 	.short	0x010a
        /*0276*/ 	.byte	0x3f
	.zero		1


	//   ....[31]....
        /*0278*/ 	.word	0x0000b5f0
        /*027c*/ 	.word	0x00000008
        /*0280*/ 	.word	0x00000000
        /*0284*/ 	.short	0x010a
        /*0286*/ 	.byte	0x3f
	.zero		1


	//   ....[32]....
        /*0288*/ 	.word	0x0000b680
        /*028c*/ 	.word	0x00000009
        /*0290*/ 	.word	0x00000000
        /*0294*/ 	.short	0x010a
        /*0296*/ 	.byte	0x3f
	.zero		1


	//   ....[33]....
        /*0298*/ 	.word	0x0000b710
        /*029c*/ 	.word	0x00000008
        /*02a0*/ 	.word	0x00000000
        /*02a4*/ 	.short	0x010a
        /*02a6*/ 	.byte	0x3f
	.zero		1


	//   ....[34]....
        /*02a8*/ 	.word	0x0000b7a0
        /*02ac*/ 	.word	0x00000009
        /*02b0*/ 	.word	0x00000000
        /*02b4*/ 	.short	0x010a
        /*02b6*/ 	.byte	0x3f
	.zero		1


	//   ....[35]....
        /*02b8*/ 	.word	0x0000b830
        /*02bc*/ 	.word	0x00000008
        /*02c0*/ 	.word	0x00000000
        /*02c4*/ 	.short	0x010a
        /*02c6*/ 	.byte	0x3f
	.zero		1


	//   ....[36]....
        /*02c8*/ 	.word	0x0000b8c0
        /*02cc*/ 	.word	0x00000009
        /*02d0*/ 	.word	0x00000000
        /*02d4*/ 	.short	0x010a
        /*02d6*/ 	.byte	0x3f
	.zero		1


	//   ....[37]....
        /*02d8*/ 	.word	0x0000b950
        /*02dc*/ 	.word	0x00000008
        /*02e0*/ 	.word	0x00000000
        /*02e4*/ 	.short	0x010a
        /*02e6*/ 	.byte	0x3f
	.zero		1


	//   ....[38]....
        /*02e8*/ 	.word	0x0000b9e0
        /*02ec*/ 	.word	0x0000000b
        /*02f0*/ 	.word	0x00000000
        /*02f4*/ 	.short	0x010a
        /*02f6*/ 	.byte	0x3f
	.zero		1


	//   ....[39]....
        /*02f8*/ 	.word	0x0000ba70
        /*02fc*/ 	.word	0x00000003
        /*0300*/ 	.word	0x00000000
        /*0304*/ 	.short	0x010a
        /*0306*/ 	.byte	0x3f
	.zero		1


	//   ....[40]....
        /*0308*/ 	.word	0x0000bad0
        /*030c*/ 	.word	0x00000003
        /*0310*/ 	.word	0x00000000
        /*0314*/ 	.short	0x010a
        /*0316*/ 	.byte	0x3f
	.zero		1


	//   ....[41]....
        /*0318*/ 	.word	0x0000bb30
        /*031c*/ 	.word	0x00000006
        /*0320*/ 	.word	0x00000000
        /*0324*/ 	.short	0x010a
        /*0326*/ 	.byte	0x3f
	.zero		1


	//   ....[42]....
        /*0328*/ 	.word	0x0000bc00
        /*032c*/ 	.word	0x00000014
        /*0330*/ 	.word	0x00000050
        /*0334*/ 	.short	0x010a
        /*0336*/ 	.byte	0x3f
	.zero		1


	//   ....[43]....
        /*0338*/ 	.word	0x0000bcd0
        /*033c*/ 	.word	0x00000007
        /*0340*/ 	.word	0x00000000
        /*0344*/ 	.short	0x010a
        /*0346*/ 	.byte	0x3f
	.zero		1


	//   ....[44]....
        /*0348*/ 	.word	0x0000bd20
        /*034c*/ 	.word	0x00000008
        /*0350*/ 	.word	0x00000000
        /*0354*/ 	.short	0x010a
        /*0356*/ 	.byte	0x3f
	.zero		1


	//   ....[45]....
        /*0358*/ 	.word	0x0000bd70
        /*035c*/ 	.word	0x00000009
        /*0360*/ 	.word	0x00000000
        /*0364*/ 	.short	0x010a
        /*0366*/ 	.byte	0x3f
	.zero		1


	//   ....[46]....
        /*0368*/ 	.word	0x0000bdc0
        /*036c*/ 	.word	0x00000008
        /*0370*/ 	.word	0x00000000
        /*0374*/ 	.short	0x010a
        /*0376*/ 	.byte	0x3f
	.zero		1


	//   ....[47]....
        /*0378*/ 	.word	0x0000be10
        /*037c*/ 	.word	0x00000009
        /*0380*/ 	.word	0x00000000
        /*0384*/ 	.short	0x010a
        /*0386*/ 	.byte	0x3f
	.zero		1


	//   ....[48]....
        /*0388*/ 	.word	0x0000be60
        /*038c*/ 	.word	0x00000008
        /*0390*/ 	.word	0x00000000
        /*0394*/ 	.short	0x010a
        /*0396*/ 	.byte	0x3f
	.zero		1


	//   ....[49]....
        /*0398*/ 	.word	0x0000beb0
        /*039c*/ 	.word	0x00000009
        /*03a0*/ 	.word	0x00000000
        /*03a4*/ 	.short	0x010a
        /*03a6*/ 	.byte	0x3f
	.zero		1


	//   ....[50]....
        /*03a8*/ 	.word	0x0000bf00
        /*03ac*/ 	.word	0x00000008
        /*03b0*/ 	.word	0x00000000
        /*03b4*/ 	.short	0x010a
        /*03b6*/ 	.byte	0x3f
	.zero		1


	//   ....[51]....
        /*03b8*/ 	.word	0x0000bf50
        /*03bc*/ 	.word	0x0000000b
        /*03c0*/ 	.word	0x00000000
        /*03c4*/ 	.short	0x010a
        /*03c6*/ 	.byte	0x3f
	.zero		1


	//----- nvinfo : EIATTR_NUM_MBARRIERS
	.align		4
.L_35:
        /*03c8*/ 	.byte	0x03, 0x38
        /*03ca*/ 	.short	0x0016


	//----- nvinfo : EIATTR_EXIT_INSTR_OFFSETS
	.align		4
        /*03cc*/ 	.byte	0x04, 0x1c
        /*03ce*/ 	.short	(.L_37 - .L_36)


	//   ....[0]....
.L_36:
        /*03d0*/ 	.word	0x00000a40


	//   ....[1]....
        /*03d4*/ 	.word	0x00001250


	//   ....[2]....
        /*03d8*/ 	.word	0x0000a1d0


	//   ....[3]....
        /*03dc*/ 	.word	0x0000a730


	//   ....[4]....
        /*03e0*/ 	.word	0x0000bac0


	//----- nvinfo : EIATTR_MAX_THREADS
	.align		4
.L_37:
        /*03e4*/ 	.byte	0x04, 0x05
        /*03e6*/ 	.short	(.L_39 - .L_38)
.L_38:
        /*03e8*/ 	.word	0x00000180
        /*03ec*/ 	.word	0x00000001
        /*03f0*/ 	.word	0x00000001


	//----- nvinfo : EIATTR_CRS_STACK_SIZE
	.align		4
.L_39:
        /*03f4*/ 	.byte	0x04, 0x1e
        /*03f6*/ 	.short	(.L_41 - .L_40)
.L_40:
        /*03f8*/ 	.word	0x00000000


	//----- nvinfo : EIATTR_CBANK_PARAM_SIZE
	.align		4
.L_41:
        /*03fc*/ 	.byte	0x03, 0x19
        /*03fe*/ 	.short	0x0470


	//----- nvinfo : EIATTR_PARAM_CBANK
	.align		4
        /*0400*/ 	.byte	0x04, 0x0a
        /*0402*/ 	.short	(.L_43 - .L_42)
	.align		4
.L_42:
        /*0404*/ 	.word	index@(.nv.constant0._ZN7cutlass13device_kernelINS_4gemm6kernel13GemmUniversalIN4cute5tupleIJiiiiEEENS1_10collective13CollectiveMmaINS1_34MainloopSm90TmaGmmaWarpSpecializedILi10ENS5_IJNS4_1CILi2EEENSA_ILi1EEESC_EEENS1_35KernelTmaWarpSpecializedCooperativeEEENS5_IJNSA_ILi128EEENSA_ILi224EEENSA_ILi32EEEEEENS_10bfloat16_tENS5_IJlSC_lEEESK_SL_NS4_8TiledMMAINS4_8MMA_AtomIJNS4_4SM904GMMA27MMA_64x32x16_F32BF16BF16_SSILNSP_5MajorE0ELSR_0ELNSP_7ScaleInE1ELSS_1EEEEEENS4_6LayoutISD_NS5_IJSC_NSA_ILi0EEESW_EEEEENS5_IJNS4_10UnderscoreESZ_SZ_EEEEENS4_13SM90_TMA_LOADENS4_14ComposedLayoutINS4_7SwizzleILi2ELi4ELi3EEENS4_18smem_ptr_flag_bitsILi16EEENSV_INS5_IJNSA_ILi8EEESI_EEENS5_IJSI_SC_EEEEEEEvNS4_8identityENS4_23SM90_TMA_LOAD_MULTICASTES1C_vS1D_EENS_8epilogue10collective6detail29Sm90TmaWarpSpecializedAdapterINS1H_15DefaultEpilogueISK_SL_SL_NS1G_6thread17LinearCombinationISK_Li1EffLNS1L_9ScaleType4KindE0ELNS_15FloatRoundStyleE2ESK_EENS1_15EpilogueDefaultEEEEEvvEEEEvNT_6ParamsE)
        /*0408*/ 	.short	0x0210
        /*040a*/ 	.short	0x0470


	//----- nvinfo : EIATTR_SW_WAR
	.align		4
.L_43:
        /*040c*/ 	.byte	0x04, 0x36
        /*040e*/ 	.short	(.L_45 - .L_44)
.L_44:
        /*0410*/ 	.word	0x00000008
.L_45:


//--------------------- .nv.callgraph             --------------------------
	.section	.nv.callgraph,"",@"SHT_CUDA_CALLGRAPH"
	.align	4
	.sectionentsize	8
	.align		4
        /*0000*/ 	.word	0x00000000
	.align		4
        /*0004*/ 	.word	0xffffffff
	.align		4
        /*0008*/ 	.word	index@(_ZN7cutlass13device_kernelINS_4gemm6kernel13GemmUniversalIN4cute5tupleIJiiiiEEENS1_10collective13CollectiveMmaINS1_34MainloopSm90TmaGmmaWarpSpecializedILi10ENS5_IJNS4_1CILi2EEENSA_ILi1EEESC_EEENS1_35KernelTmaWarpSpecializedCooperativeEEENS5_IJNSA_ILi128EEENSA_ILi224EEENSA_ILi32EEEEEENS_10bfloat16_tENS5_IJlSC_lEEESK_SL_NS4_8TiledMMAINS4_8MMA_AtomIJNS4_4SM904GMMA27MMA_64x32x16_F32BF16BF16_SSILNSP_5MajorE0ELSR_0ELNSP_7ScaleInE1ELSS_1EEEEEENS4_6LayoutISD_NS5_IJSC_NSA_ILi0EEESW_EEEEENS5_IJNS4_10UnderscoreESZ_SZ_EEEEENS4_13SM90_TMA_LOADENS4_14ComposedLayoutINS4_7SwizzleILi2ELi4ELi3EEENS4_18smem_ptr_flag_bitsILi16EEENSV_INS5_IJNSA_ILi8EEESI_EEENS5_IJSI_SC_EEEEEEEvNS4_8identityENS4_23SM90_TMA_LOAD_MULTICASTES1C_vS1D_EENS_8epilogue10collective6detail29Sm90TmaWarpSpecializedAdapterINS1H_15DefaultEpilogueISK_SL_SL_NS1G_6thread17LinearCombinationISK_Li1EffLNS1L_9ScaleType4KindE0ELNS_15FloatRoundStyleE2ESK_EENS1_15EpilogueDefaultEEEEEvvEEEEvNT_6ParamsE)
	.align		4
        /*000c*/ 	.word	index@(__assertfail)
	.align		4
        /*0010*/ 	.word	0x00000000
	.align		4
        /*0014*/ 	.word	0xfffffffe
	.align		4
        /*0018*/ 	.word	0x00000000
	.align		4
        /*001c*/ 	.word	0xfffffffd
	.align		4
        /*0020*/ 	.word	0x00000000
	.align		4
        /*0024*/ 	.word	0xfffffffc


//--------------------- .nv.constant4             --------------------------
	.section	.nv.constant4,"a",@progbits
	.align	8
	.align		8
.nv.constant4:
        /*0000*/ 	.dword	__assertfail
	.align		8
        /*0008*/ 	.dword	__unnamed_1
	.align		8
        /*0010*/ 	.dword	_ZN40_INTERNAL_28457105_4_k_cu_310bd861_106454cuda3std3__45__cpo5beginE
	.align		8
        /*0018*/ 	.dword	_ZN40_INTERNAL_28457105_4_k_cu_310bd861_106454cuda3std3__45__cpo3endE
	.align		8
        /*0020*/ 	.dword	_ZN40_INTERNAL_28457105_4_k_cu_310bd861_106454cuda3std3__45__cpo6cbeginE
	.align		8
        /*0028*/ 	.dword	_ZN40_INTERNAL_28457105_4_k_cu_310bd861_106454cuda3std3__45__cpo4cendE
	.align		8
        /*0030*/ 	.dword	_ZN40_INTERNAL_28457105_4_k_cu_310bd861_106454cuda3std3__442_GLOBAL__N__28457105_4_k_cu_310bd861_106456ignoreE
	.align		8
        /*0038*/ 	.dword	_ZN40_INTERNAL_28457105_4_k_cu_310bd861_106454cuda3std3__419piecewise_constructE
	.align		8
        /*0040*/ 	.dword	_ZN40_INTERNAL_28457105_4_k_cu_310bd861_106454cuda3std3__48in_placeE
	.align		8
        /*0048*/ 	.dword	_ZN40_INTERNAL_28457105_4_k_cu_310bd861_106454cuda3std6ranges3__45__cpo4swapE
	.align		8
        /*0050*/ 	.dword	_ZN40_INTERNAL_28457105_4_k_cu_310bd861_106454cuda3std6ranges3__45__cpo9iter_moveE
	.align		8
        /*0058*/ 	.dword	_ZN40_INTERNAL_28457105_4_k_cu_310bd861_106454cute7productE
	.align		8
        /*0060*/ 	.dword	_ZN40_INTERNAL_28457105_4_k_cu_310bd861_106454cute1_E
	.align		8
        /*0068*/ 	.dword	$str$22
	.align		8
        /*0070*/ 	.dword	$str$23


//--------------------- .text._ZN7cutlass13device_kernelINS_4gemm6kernel13GemmUniversalIN4cute5tupleIJiiiiEEENS1_10collective13CollectiveMmaINS1_34MainloopSm90TmaGmmaWarpSpecializedILi10ENS5_IJNS4_1CILi2EEENSA_ILi1EEESC_EEENS1_35KernelTmaWarpSpecializedCooperativeEEENS5_IJNSA_ILi128EEENSA_ILi224EEENSA_ILi32EEEEEENS_10bfloat16_tENS5_IJlSC_lEEESK_SL_NS4_8TiledMMAINS4_8MMA_AtomIJNS4_4SM904GMMA27MMA_64x32x16_F32BF16BF16_SSILNSP_5MajorE0ELSR_0ELNSP_7ScaleInE1ELSS_1EEEEEENS4_6LayoutISD_NS5_IJSC_NSA_ILi0EEESW_EEEEENS5_IJNS4_10UnderscoreESZ_SZ_EEEEENS4_13SM90_TMA_LOADENS4_14ComposedLayoutINS4_7SwizzleILi2ELi4ELi3EEENS4_18smem_ptr_flag_bitsILi16EEENSV_INS5_IJNSA_ILi8EEESI_EEENS5_IJSI_SC_EEEEEEEvNS4_8identityENS4_23SM90_TMA_LOAD_MULTICASTES1C_vS1D_EENS_8epilogue10collective6detail29Sm90TmaWarpSpecializedAdapterINS1H_15DefaultEpilogueISK_SL_SL_NS1G_6thread17LinearCombinationISK_Li1EffLNS1L_9ScaleType4KindE0ELNS_15FloatRoundStyleE2ESK_EENS1_15EpilogueDefaultEEEEEvvEEEEvNT_6ParamsE --------------------------
	.section	.text._ZN7cutlass13device_kernelINS_4gemm6kernel13GemmUniversalIN4cute5tupleIJiiiiEEENS1_10collective13CollectiveMmaINS1_34MainloopSm90TmaGmmaWarpSpecializedILi10ENS5_IJNS4_1CILi2EEENSA_ILi1EEESC_EEENS1_35KernelTmaWarpSpecializedCooperativeEEENS5_IJNSA_ILi128EEENSA_ILi224EEENSA_ILi32EEEEEENS_10bfloat16_tENS5_IJlSC_lEEESK_SL_NS4_8TiledMMAINS4_8MMA_AtomIJNS4_4SM904GMMA27MMA_64x32x16_F32BF16BF16_SSILNSP_5MajorE0ELSR_0ELNSP_7ScaleInE1ELSS_1EEEEEENS4_6LayoutISD_NS5_IJSC_NSA_ILi0EEESW_EEEEENS5_IJNS4_10UnderscoreESZ_SZ_EEEEENS4_13SM90_TMA_LOADENS4_14ComposedLayoutINS4_7SwizzleILi2ELi4ELi3EEENS4_18smem_ptr_flag_bitsILi16EEENSV_INS5_IJNSA_ILi8EEESI_EEENS5_IJSI_SC_EEEEEEEvNS4_8identityENS4_23SM90_TMA_LOAD_MULTICASTES1C_vS1D_EENS_8epilogue10collective6detail29Sm90TmaWarpSpecializedAdapterINS1H_15DefaultEpilogueISK_SL_SL_NS1G_6thread17LinearCombinationISK_Li1EffLNS1L_9ScaleType4KindE0ELNS_15FloatRoundStyleE2ESK_EENS1_15EpilogueDefaultEEEEEvvEEEEvNT_6ParamsE,"ax",@progbits
	.align	128
.text._ZN7cutlass13device_kernelINS_4gemm6kernel13GemmUniversalIN4cute5tupleIJiiiiEEENS1_10collective13CollectiveMmaINS1_34MainloopSm90TmaGmmaWarpSpecializedILi10ENS5_IJNS4_1CILi2EEENSA_ILi1EEESC_EEENS1_35KernelTmaWarpSpecializedCooperativeEEENS5_IJNSA_ILi128EEENSA_ILi224EEENSA_ILi32EEEEEENS_10bfloat16_tENS5_IJlSC_lEEESK_SL_NS4_8TiledMMAINS4_8MMA_AtomIJNS4_4SM904GMMA27MMA_64x32x16_F32BF16BF16_SSILNSP_5MajorE0ELSR_0ELNSP_7ScaleInE1ELSS_1EEEEEENS4_6LayoutISD_NS5_IJSC_NSA_ILi0EEESW_EEEEENS5_IJNS4_10UnderscoreESZ_SZ_EEEEENS4_13SM90_TMA_LOADENS4_14ComposedLayoutINS4_7SwizzleILi2ELi4ELi3EEENS4_18smem_ptr_flag_bitsILi16EEENSV_INS5_IJNSA_ILi8EEESI_EEENS5_IJSI_SC_EEEEEEEvNS4_8identityENS4_23SM90_TMA_LOAD_MULTICASTES1C_vS1D_EENS_8epilogue10collective6detail29Sm90TmaWarpSpecializedAdapterINS1H_15DefaultEpilogueISK_SL_SL_NS1G_6thread17LinearCombinationISK_Li1EffLNS1L_9ScaleType4KindE0ELNS_15FloatRoundStyleE2ESK_EENS1_15EpilogueDefaultEEEEEvvEEEEvNT_6ParamsE:
        .type           _ZN7cutlass13device_kernelINS_4gemm6kernel13GemmUniversalIN4cute5tupleIJiiiiEEENS1_10collective13CollectiveMmaINS1_34MainloopSm90TmaGmmaWarpSpecializedILi10ENS5_IJNS4_1CILi2EEENSA_ILi1EEESC_EEENS1_35KernelTmaWarpSpecializedCooperativeEEENS5_IJNSA_ILi128EEENSA_ILi224EEENSA_ILi32EEEEEENS_10bfloat16_tENS5_IJlSC_lEEESK_SL_NS4_8TiledMMAINS4_8MMA_AtomIJNS4_4SM904GMMA27MMA_64x32x16_F32BF16BF16_SSILNSP_5MajorE0ELSR_0ELNSP_7ScaleInE1ELSS_1EEEEEENS4_6LayoutISD_NS5_IJSC_NSA_ILi0EEESW_EEEEENS5_IJNS4_10UnderscoreESZ_SZ_EEEEENS4_13SM90_TMA_LOADENS4_14ComposedLayoutINS4_7SwizzleILi2ELi4ELi3EEENS4_18smem_ptr_flag_bitsILi16EEENSV_INS5_IJNSA_ILi8EEESI_EEENS5_IJSI_SC_EEEEEEEvNS4_8identityENS4_23SM90_TMA_LOAD_MULTICASTES1C_vS1D_EENS_8epilogue10collective6detail29Sm90TmaWarpSpecializedAdapterINS1H_15DefaultEpilogueISK_SL_SL_NS1G_6thread17LinearCombinationISK_Li1EffLNS1L_9ScaleType4KindE0ELNS_15FloatRoundStyleE2ESK_EENS1_15EpilogueDefaultEEEEEvvEEEEvNT_6ParamsE,@function
        .size           _ZN7cutlass13device_kernelINS_4gemm6kernel13GemmUniversalIN4cute5tupleIJiiiiEEENS1_10collective13CollectiveMmaINS1_34MainloopSm90TmaGmmaWarpSpecializedILi10ENS5_IJNS4_1CILi2EEENSA_ILi1EEESC_EEENS1_35KernelTmaWarpSpecializedCooperativeEEENS5_IJNSA_ILi128EEENSA_ILi224EEENSA_ILi32EEEEEENS_10bfloat16_tENS5_IJlSC_lEEESK_SL_NS4_8TiledMMAINS4_8MMA_AtomIJNS4_4SM904GMMA27MMA_64x32x16_F32BF16BF16_SSILNSP_5MajorE0ELSR_0ELNSP_7ScaleInE1ELSS_1EEEEEENS4_6LayoutISD_NS5_IJSC_NSA_ILi0EEESW_EEEEENS5_IJNS4_10UnderscoreESZ_SZ_EEEEENS4_13SM90_TMA_LOADENS4_14ComposedLayoutINS4_7SwizzleILi2ELi4ELi3EEENS4_18smem_ptr_flag_bitsILi16EEENSV_INS5_IJNSA_ILi8EEESI_EEENS5_IJSI_SC_EEEEEEEvNS4_8identityENS4_23SM90_TMA_LOAD_MULTICASTES1C_vS1D_EENS_8epilogue10collective6detail29Sm90TmaWarpSpecializedAdapterINS1H_15DefaultEpilogueISK_SL_SL_NS1G_6thread17LinearCombinationISK_Li1EffLNS1L_9ScaleType4KindE0ELNS_15FloatRoundStyleE2ESK_EENS1_15EpilogueDefaultEEEEEvvEEEEvNT_6ParamsE,(.L_x_306 - _ZN7cutlass13device_kernelINS_4gemm6kernel13GemmUniversalIN4cute5tupleIJiiiiEEENS1_10collective13CollectiveMmaINS1_34MainloopSm90TmaGmmaWarpSpecializedILi10ENS5_IJNS4_1CILi2EEENSA_ILi1EEESC_EEENS1_35KernelTmaWarpSpecializedCooperativeEEENS5_IJNSA_ILi128EEENSA_ILi224EEENSA_ILi32EEEEEENS_10bfloat16_tENS5_IJlSC_lEEESK_SL_NS4_8TiledMMAINS4_8MMA_AtomIJNS4_4SM904GMMA27MMA_64x32x16_F32BF16BF16_SSILNSP_5MajorE0ELSR_0ELNSP_7ScaleInE1ELSS_1EEEEEENS4_6LayoutISD_NS5_IJSC_NSA_ILi0EEESW_EEEEENS5_IJNS4_10UnderscoreESZ_SZ_EEEEENS4_13SM90_TMA_LOADENS4_14ComposedLayoutINS4_7SwizzleILi2ELi4ELi3EEENS4_18smem_ptr_flag_bitsILi16EEENSV_INS5_IJNSA_ILi8EEESI_EEENS5_IJSI_SC_EEEEEEEvNS4_8identityENS4_23SM90_TMA_LOAD_MULTICASTES1C_vS1D_EENS_8epilogue10collective6detail29Sm90TmaWarpSpecializedAdapterINS1H_15DefaultEpilogueISK_SL_SL_NS1G_6thread17LinearCombinationISK_Li1EffLNS1L_9ScaleType4KindE0ELNS_15FloatRoundStyleE2ESK_EENS1_15EpilogueDefaultEEEEEvvEEEEvNT_6ParamsE)
        .other          _ZN7cutlass13device_kernelINS_4gemm6kernel13GemmUniversalIN4cute5tupleIJiiiiEEENS1_10collective13CollectiveMmaINS1_34MainloopSm90TmaGmmaWarpSpecializedILi10ENS5_IJNS4_1CILi2EEENSA_ILi1EEESC_EEENS1_35KernelTmaWarpSpecializedCooperativeEEENS5_IJNSA_ILi128EEENSA_ILi224EEENSA_ILi32EEEEEENS_10bfloat16_tENS5_IJlSC_lEEESK_SL_NS4_8TiledMMAINS4_8MMA_AtomIJNS4_4SM904GMMA27MMA_64x32x16_F32BF16BF16_SSILNSP_5MajorE0ELSR_0ELNSP_7ScaleInE1ELSS_1EEEEEENS4_6LayoutISD_NS5_IJSC_NSA_ILi0EEESW_EEEEENS5_IJNS4_10UnderscoreESZ_SZ_EEEEENS4_13SM90_TMA_LOADENS4_14ComposedLayoutINS4_7SwizzleILi2ELi4ELi3EEENS4_18smem_ptr_flag_bitsILi16EEENSV_INS5_IJNSA_ILi8EEESI_EEENS5_IJSI_SC_EEEEEEEvNS4_8identityENS4_23SM90_TMA_LOAD_MULTICASTES1C_vS1D_EENS_8epilogue10collective6detail29Sm90TmaWarpSpecializedAdapterINS1H_15DefaultEpilogueISK_SL_SL_NS1G_6thread17LinearCombinationISK_Li1EffLNS1L_9ScaleType4KindE0ELNS_15FloatRoundStyleE2ESK_EENS1_15EpilogueDefaultEEEEEvvEEEEvNT_6ParamsE,@"STO_CUDA_ENTRY STV_DEFAULT"
_ZN7cutlass13device_kernelINS_4gemm6kernel13GemmUniversalIN4cute5tupleIJiiiiEEENS1_10collective13CollectiveMmaINS1_34MainloopSm90TmaGmmaWarpSpecializedILi10ENS5_IJNS4_1CILi2EEENSA_ILi1EEESC_EEENS1_35KernelTmaWarpSpecializedCooperativeEEENS5_IJNSA_ILi128EEENSA_ILi224EEENSA_ILi32EEEEEENS_10bfloat16_tENS5_IJlSC_lEEESK_SL_NS4_8TiledMMAINS4_8MMA_AtomIJNS4_4SM904GMMA27MMA_64x32x16_F32BF16BF16_SSILNSP_5MajorE0ELSR_0ELNSP_7ScaleInE1ELSS_1EEEEEENS4_6LayoutISD_NS5_IJSC_NSA_ILi0EEESW_EEEEENS5_IJNS4_10UnderscoreESZ_SZ_EEEEENS4_13SM90_TMA_LOADENS4_14ComposedLayoutINS4_7SwizzleILi2ELi4ELi3EEENS4_18smem_ptr_flag_bitsILi16EEENSV_INS5_IJNSA_ILi8EEESI_EEENS5_IJSI_SC_EEEEEEEvNS4_8identityENS4_23SM90_TMA_LOAD_MULTICASTES1C_vS1D_EENS_8epilogue10collective6detail29Sm90TmaWarpSpecializedAdapterINS1H_15DefaultEpilogueISK_SL_SL_NS1G_6thread17LinearCombinationISK_Li1EffLNS1L_9ScaleType4KindE0ELNS_15FloatRoundStyleE2ESK_EENS1_15EpilogueDefaultEEEEEvvEEEEvNT_6ParamsE:
[----:B------:R-:W0:Y:S01]  /*0000*/  LDC R1, c[0x0][0x28] ;  /* 0x00000a00ff017b82 */ /* 0x000e220000000800 */
[----:B------:R-:W1:Y:S01]  /*0010*/  S2R R18, SR_TID.X ;  /* 0x0000000000127919 */ /* 0x000e620000002100 */
[----:B------:R-:W-:Y:S01]  /*0020*/  ELECT P0, URZ, PT ;  /* 0x00000000003f782f */ /* 0x000fe20003800000 */
[----:B------:R-:W-:Y:S01]  /*0030*/  BSSY B0, `(.L_x_0) ;  /* 0x000000f000007945 */ /* 0x000fe20003800000 */
[--C-:B-1----:R-:W-:Y:S02]  /*0040*/  SHF.R.U32.HI R0, RZ, 0x5, R18.reuse ;  /* 0x00000005ff007819 */ /* 0x102fe40000011612 */
[----:B------:R-:W-:-:S03]  /*0050*/  SHF.R.U32.HI R3, RZ, 0x7, R18 ;  /* 0x00000007ff037819 */ /* 0x000fc60000011612 */
[----:B------:R-:W1:Y:S04]  /*0060*/  SHFL.IDX PT, R2, R0, RZ, 0x1f ;  /* 0x00001fff00027589 */ /* 0x000e6800000e0000 */
[----:B------:R2:W3:Y:S01]  /*0070*/  SHFL.IDX PT, R5, R3, RZ, 0x1f ;  /* 0x00001fff03057589 */ /* 0x0004e200000e0000 */
[----:B-1----:R-:W-:-:S13]  /*0080*/  ISETP.NE.OR P0, PT, R2, RZ, !P0 ;  /* 0x000000ff0200720c */ /* 0x002fda0004705670 */
[----:B0-23--:R-:W-:Y:S05]  /*0090*/  @P0 BRA `(.L_x_1) ;  /* 0x0000000000200947 */ /* 0x00dfea0003800000 */
[----:B------:R-:W-:Y:S02]  /*00a0*/  ULDC.64 UR4, c[0x0][0x198] ;  /* 0x0000660000047ab9 */ /* 0x000fe40000000a00 */
[----:B------:R-:W-:Y:S02]  /*00b0*/  UIADD3 UR6, UP0, UR4, 0xf0, URZ ;  /* 0x000000f004067890 */ /* 0x000fe4000ff1e03f */
[----:B------:R-:W-:Y:S02]  /*00c0*/  UIADD3 UR4, UP1, UR4, 0x1f0, URZ ;  /* 0x000001f004047890 */ /* 0x000fe4000ff3e03f */
[----:B------:R-:W-:Y:S02]  /*00d0*/  UIADD3.X UR7, URZ, UR5, URZ, UP0, !UPT ;  /* 0x000000053f077290 */ /* 0x000fe400087fe43f */
[----:B------:R-:W-:-:S07]  /*00e0*/  UIADD3.X UR5, URZ, UR5, URZ, UP1, !UPT ;  /* 0x000000053f057290 */ /* 0x000fce0008ffe43f */
[----:B------:R0:W-:Y:S02]  /*00f0*/  UTMACCTL.PF [UR6] ;  /* 0x00000000060079b9 */ /* 0x0001e40008040000 */
[----:B------:R0:W-:Y:S02]  /*0100*/  UTMACCTL.PF [UR4] ;  /* 0x00000000040079b9 */ /* 0x0001e40008040000 */
[----:B0-----:R-:W-:Y:S01]  /*0110*/  NOP ;  /* 0x0000000000007918 */ /* 0x001fe20000000000 */
.L_x_1:
[----:B------:R-:W-:Y:S05]  /*0120*/  BSYNC B0 ;  /* 0x0000000000007941 */ /* 0x000fea0003800000 */
.L_x_0:
[----:B------:R-:W0:Y:S02]  /*0130*/  SHFL.IDX PT, R3, R0, RZ, 0x1f ;  /* 0x00001fff00037589 */ /* 0x000e2400000e0000 */
[----:B0-----:R-:W-:-:S13]  /*0140*/  ISETP.NE.AND P0, PT, R3, RZ, PT ;  /* 0x000000ff0300720c */ /* 0x001fda0003f05270 */
[----:B------:R-:W-:Y:S05]  /*0150*/  @P0 BRA `(.L_x_2) ;  /* 0x0000000000940947 */ /* 0x000fea0003800000 */
[----:B------:R-:W-:Y:S01]  /*0160*/  ELECT P0, URZ, PT ;  /* 0x00000000003f782f */ /* 0x000fe20003800000 */
[----:B------:R-:W-:-:S12]  /*0170*/  BSSY B0, `(.L_x_2) ;  /* 0x0000023000007945 */ /* 0x000fd80003800000 */
[----:B------:R-:W-:Y:S05]  /*0180*/  @!P0 BRA `(.L_x_3) ;  /* 0x0000000000848947 */ /* 0x000fea0003800000 */
[----:B------:R-:W0:Y:S01]  /*0190*/  S2UR UR8, SR_CgaCtaId ;  /* 0x00000000000879c3 */ /* 0x000e220000008800 */
[----:B------:R-:W-:Y:S01]  /*01a0*/  UMOV UR4, 0x400 ;  /* 0x0000040000047882 */ /* 0x000fe20000000000 */
[----:B------:R-:W-:Y:S01]  /*01b0*/  UMOV UR5, 0x1 ;  /* 0x0000000100057882 */ /* 0x000fe20000000000 */
[----:B------:R-:W-:Y:S02]  /*01c0*/  UMOV UR6, 0x4 ;  /* 0x0000000400067882 */ /* 0x000fe40000000000 */
[----:B------:R-:W-:-:S04]  /*01d0*/  UIADD3 UR6, -UR6, 0x100000, URZ ;  /* 0x0010000006067890 */ /* 0x000fc8000fffe13f */
[----:B------:R-:W-:Y:S02]  /*01e0*/  USHF.L.U32 UR7, UR6, 0xb, URZ ;  /* 0x0000000b06077899 */ /* 0x000fe4000800063f */
[----:B------:R-:W-:Y:S02]  /*01f0*/  USHF.L.U32 UR6, UR6, 0x1, URZ ;  /* 0x0000000106067899 */ /* 0x000fe4000800063f */
[----:B0-----:R-:W-:Y:S02]  /*0200*/  ULEA UR8, UR8, UR4, 0x18 ;  /* 0x0000000408087291 */ /* 0x001fe4000f8ec03f */
[----:B------:R-:W-:-:S04]  /*0210*/  UIADD3 UR4, -UR5, 0x100000, URZ ;  /* 0x0010000005047890 */ /* 0x000fc8000fffe13f */
[----:B------:R-:W-:Y:S02]  /*0220*/  USHF.L.U32 UR5, UR4, 0xb, URZ ;  /* 0x0000000b04057899 */ /* 0x000fe4000800063f */
[----:B------:R-:W-:Y:S01]  /*0230*/  USHF.L.U32 UR4, UR4, 0x1, URZ ;  /* 0x0000000104047899 */ /* 0x000fe2000800063f */
[----:B------:R-:W0:Y:S11]  /*0240*/  FENCE.VIEW.ASYNC.S ;  /* 0x00000000000073c6 */ /* 0x000e360000000000 */
[----:B0-----:R0:W1:Y:S01]  /*0250*/  SYNCS.EXCH.64 URZ, [UR8], UR4 ;  /* 0x00000004083f75b2 */ /* 0x0010620008000100 */
[----:B------:R0:W2:Y:S01]  /*0260*/  SYNCS.EXCH.64 URZ, [UR8+0x50], UR6 ;  /* 0x00005006083f75b2 */ /* 0x0000a20008000100 */
[----:B------:R0:W3:Y:S01]  /*0270*/  SYNCS.EXCH.64 URZ, [UR8+0x8], UR4 ;  /* 0x00000804083f75b2 */ /* 0x0000e20008000100 */
[----:B------:R0:W4:Y:S01]  /*0280*/  SYNCS.EXCH.64 URZ, [UR8+0x58], UR6 ;  /* 0x00005806083f75b2 */ /* 0x0001220008000100 */
[----:B------:R0:W0:Y:S01]  /*0290*/  SYNCS.EXCH.64 URZ, [UR8+0x10], UR4 ;  /* 0x00001004083f75b2 */ /* 0x0000220008000100 */
        /* <DEDUP_REMOVED lines=15> */
[----:B------:R-:W-:Y:S01]  /*0390*/  NOP ;  /* 0x0000000000007918 */ /* 0x000fe20000000000 */
.L_x_3:
[----:B0-----:R-:W-:Y:S05]  /*03a0*/  BSYNC B0 ;  /* 0x0000000000007941 */ /* 0x001fea0003800000 */
.L_x_2:
[----:B------:R-:W-:Y:S01]  /*03b0*/  SHF.R.S32.HI R7, RZ, 0x1f, R18 ;  /* 0x0000001fff077819 */ /* 0x000fe20000011412 */
[----:B------:R-:W0:Y:S01]  /*03c0*/  SHFL.IDX PT, R0, R0, RZ, 0x1f ;  /* 0x00001fff00007589 */ /* 0x000e2200000e0000 */
[----:B------:R-:W5:Y:S01]  /*03d0*/  S2UR UR8, SR_CTAID.X ;  /* 0x00000000000879c3 */ /* 0x000f620000002500 */
[----:B------:R-:W-:Y:S02]  /*03e0*/  ELECT P0, URZ, PT ;  /* 0x00000000003f782f */ /* 0x000fe40003800000 */
[----:B------:R-:W-:Y:S01]  /*03f0*/  LEA.HI R7, R7, R18, RZ, 0x7 ;  /* 0x0000001207077211 */ /* 0x000fe200078f38ff */
[----:B------:R-:W1:Y:S01]  /*0400*/  S2R R4, SR_CTAID.Y ;  /* 0x0000000000047919 */ /* 0x000e620000002600 */
[----:B------:R-:W-:Y:S01]  /*0410*/  SHF.R.S32.HI R8, RZ, 0x1f, R3 ;  /* 0x0000001fff087819 */ /* 0x000fe20000011403 */
[----:B------:R-:W-:Y:S01]  /*0420*/  ULDC UR4, c[0x0][0x150] ;  /* 0x0000540000047ab9 */ /* 0x000fe20000000800 */
[----:B------:R-:W-:Y:S01]  /*0430*/  LOP3.LUT R7, R7, 0xffffff80, RZ, 0xc0, !PT ;  /* 0xffffff8007077812 */ /* 0x000fe200078ec0ff */
[----:B------:R-:W-:Y:S01]  /*0440*/  NOP ;  /* 0x0000000000007918 */ /* 0x000fe20000000000 */
[----:B------:R-:W-:Y:S01]  /*0450*/  LEA.HI R8, R8, R3, RZ, 0x2 ;  /* 0x0000000308087211 */ /* 0x000fe200078f10ff */
[----:B------:R-:W2:Y:S01]  /*0460*/  LDC R10, c[0x0][0x144] ;  /* 0x00005100ff0a7b82 */ /* 0x000ea20000000800 */
[----:B------:R-:W-:Y:S01]  /*0470*/  NOP ;  /* 0x0000000000007918 */ /* 0x000fe20000000000 */
[----:B------:R-:W-:Y:S01]  /*0480*/  IMAD.IADD R6, R18, 0x1, -R7 ;  /* 0x0000000112067824 */ /* 0x000fe200078e0a07 */
[----:B------:R-:W-:Y:S01]  /*0490*/  LOP3.LUT R8, R8, 0x3ffffffc, RZ, 0xc0, !PT ;  /* 0x3ffffffc08087812 */ /* 0x000fe200078ec0ff */
[----:B------:R-:W-:Y:S01]  /*04a0*/  IMAD.MOV.U32 R22, RZ, RZ, 0x1 ;  /* 0x00000001ff167424 */ /* 0x000fe200078e00ff */
[----:B------:R-:W-:-:S02]  /*04b0*/  ISETP.NE.AND P3, PT, R5, RZ, PT ;  /* 0x000000ff0500720c */ /* 0x000fc40003f65270 */
[----:B------:R-:W-:Y:S01]  /*04c0*/  SHF.R.S32.HI R7, RZ, 0x1f, R6 ;  /* 0x0000001fff077819 */ /* 0x000fe20000011406 */
[----:B------:R-:W-:Y:S01]  /*04d0*/  IMAD.IADD R8, R3, 0x1, -R8 ;  /* 0x0000000103087824 */ /* 0x000fe200078e0a08 */
[----:B------:R-:W3:Y:S02]  /*04e0*/  LDC R13, c[0x0][0x140] ;  /* 0x00005000ff0d7b82 */ /* 0x000ee40000000800 */
[----:B------:R-:W-:Y:S02]  /*04f0*/  LEA.HI R7, R7, R6, RZ, 0x3 ;  /* 0x0000000607077211 */ /* 0x000fe400078f18ff */
[----:B0-----:R-:W-:Y:S02]  /*0500*/  ISETP.NE.OR P0, PT, R0, RZ, !P0 ;  /* 0x000000ff0000720c */ /* 0x001fe40004705670 */
[--C-:B------:R-:W-:Y:S02]  /*0510*/  SHF.R.S32.HI R0, RZ, 0x3, R7.reuse ;  /* 0x00000003ff007819 */ /* 0x100fe40000011407 */
[----:B------:R-:W-:-:S02]  /*0520*/  SHF.R.S32.HI R7, RZ, 0x1f, R7 ;  /* 0x0000001fff077819 */ /* 0x000fc40000011407 */
[----:B-----5:R-:W-:Y:S02]  /*0530*/  I2FP.F32.U32 R9, UR8 ;  /* 0x0000000800097c45 */ /* 0x020fe40008201000 */
[----:B------:R-:W-:-:S03]  /*0540*/  LEA.HI R7, R7, R0, RZ, 0x2 ;  /* 0x0000000007077211 */ /* 0x000fc600078f10ff */
[----:B------:R-:W-:Y:S01]  /*0550*/  FMUL R9, R9, UR4 ;  /* 0x0000000409097c20 */ /* 0x000fe20008400000 */
[----:B------:R-:W-:Y:S01]  /*0560*/  LOP3.LUT R7, R7, 0xfffffffc, RZ, 0xc0, !PT ;  /* 0xfffffffc07077812 */ /* 0x000fe200078ec0ff */
[----:B------:R-:W-:Y:S01]  /*0570*/  VOTEU.ALL UP0, P0 ;  /* 0x00000000003f7886 */ /* 0x000fe20000000000 */
[----:B-1----:R-:W-:Y:S01]  /*0580*/  I2FP.F32.U32 R3, R4 ;  /* 0x0000000400037245 */ /* 0x002fe20000201000 */
[----:B------:R-:W-:Y:S01]  /*0590*/  ULDC UR4, c[0x0][0x154] ;  /* 0x0000550000047ab9 */ /* 0x000fe20000000800 */
[----:B------:R-:W-:Y:S01]  /*05a0*/  VOTEU.ALL UP1, P0 ;  /* 0x00000000003f7886 */ /* 0x000fe20000020000 */
[----:B------:R-:W0:Y:S01]  /*05b0*/  F2I.U32.TRUNC.NTZ R9, R9 ;  /* 0x0000000900097305 */ /* 0x000e22000020f000 */
[----:B------:R-:W-:Y:S01]  /*05c0*/  IMAD.IADD R7, R0, 0x1, -R7 ;  /* 0x0000000100077824 */ /* 0x000fe200078e0a07 */
[----:B------:R-:W1:Y:S01]  /*05d0*/  @!UP0 S2UR UR7, SR_CgaCtaId ;  /* 0x00000000000789c3 */ /* 0x000e620000008800 */
[----:B------:R-:W-:Y:S01]  /*05e0*/  FMUL R12, R3, UR4 ;  /* 0x00000004030c7c20 */ /* 0x000fe20008400000 */
[----:B------:R-:W-:Y:S01]  /*05f0*/  UMOV UR4, 0x20 ;  /* 0x0000002000047882 */ /* 0x000fe20000000000 */
[----:B------:R-:W-:Y:S01]  /*0600*/  IMAD R8, R8, 0x4, R7 ;  /* 0x0000000408087824 */ /* 0x000fe200078e0207 */
[----:B------:R-:W-:Y:S01]  /*0610*/  @!UP0 UMOV UR6, 0x400 ;  /* 0x0000040000068882 */ /* 0x000fe20000000000 */
[----:B------:R-:W-:-:S04]  /*0620*/  @!UP0 UIADD3 UR4, -UR4, 0x100000, URZ ;  /* 0x0010000004048890 */ /* 0x000fc8000fffe13f */
[----:B------:R-:W-:Y:S02]  /*0630*/  @!UP0 USHF.L.U32 UR5, UR4, 0xb, URZ ;  /* 0x0000000b04058899 */ /* 0x000fe4000800063f */
[----:B------:R-:W-:Y:S01]  /*0640*/  @!UP0 USHF.L.U32 UR4, UR4, 0x1, URZ ;  /* 0x0000000104048899 */ /* 0x000fe2000800063f */
[----:B---3--:R-:W-:Y:S01]  /*0650*/  ISETP.EQ.U32.AND P2, PT, R13, 0x1, PT ;  /* 0x000000010d00780c */ /* 0x008fe20003f42070 */
[----:B------:R-:W3:Y:S01]  /*0660*/  F2I.U32.TRUNC.NTZ R12, R12 ;  /* 0x0000000c000c7305 */ /* 0x000ee2000020f000 */
[C---:B------:R-:W-:Y:S01]  /*0670*/  LEA.HI R0, R8.reuse, R8, RZ, 0x1 ;  /* 0x0000000808007211 */ /* 0x040fe200078f08ff */
[----:B------:R-:W5:Y:S01]  /*0680*/  LDC R7, c[0x0][0x148] ;  /* 0x00005200ff077b82 */ /* 0x000f620000000800 */
[----:B------:R-:W-:Y:S02]  /*0690*/  IMAD.SHL.U32 R23, R8, 0x4, RZ ;  /* 0x0000000408177824 */ /* 0x000fe400078e00ff */
[----:B------:R-:W-:Y:S01]  /*06a0*/  LOP3.LUT R11, R0, 0xfffffffe, RZ, 0xc0, !PT ;  /* 0xfffffffe000b7812 */ /* 0x000fe200078ec0ff */
[----:B0-----:R-:W-:Y:S01]  /*06b0*/  IMAD.MOV R15, RZ, RZ, -R9 ;  /* 0x000000ffff0f7224 */ /* 0x001fe200078e0a09 */
[----:B------:R-:W-:-:S02]  /*06c0*/  SHF.R.S32.HI R9, RZ, 0x1f, R2 ;  /* 0x0000001fff097819 */ /* 0x000fc40000011402 */
[----:B------:R-:W-:Y:S01]  /*06d0*/  LOP3.LUT R23, R8, 0xc, R23, 0x78, !PT ;  /* 0x0000000c08177812 */ /* 0x000fe200078e7817 */
[----:B--2---:R-:W-:Y:S01]  /*06e0*/  IMAD R3, R10, R15, UR8 ;  /* 0x000000080a037e24 */ /* 0x004fe2000f8e020f */
[----:B------:R-:W-:Y:S01]  /*06f0*/  LEA.HI R9, R9, R2, RZ, 0x2 ;  /* 0x0000000209097211 */ /* 0x000fe200078f10ff */
[----:B------:R-:W-:-:S03]  /*0700*/  IMAD.IADD R0, R8, 0x1, -R11 ;  /* 0x0000000108007824 */ /* 0x000fc600078e0a0b */
[----:B------:R-:W-:Y:S01]  /*0710*/  LOP3.LUT R9, R9, 0xfffffffc, RZ, 0xc0, !PT ;  /* 0xfffffffc09097812 */ /* 0x000fe200078ec0ff */
[----:B---3--:R-:W-:Y:S01]  /*0720*/  IMAD.MOV R21, RZ, RZ, -R12 ;  /* 0x000000ffff157224 */ /* 0x008fe200078e0a0c */
[----:B------:R-:W-:Y:S01]  /*0730*/  ISETP.NE.AND P4, PT, R0, R3, PT ;  /* 0x000000030000720c */ /* 0x000fe20003f85270 */
[----:B-1----:R-:W-:Y:S02]  /*0740*/  @!UP0 ULEA UR6, UR7, UR6, 0x18 ;  /* 0x0000000607068291 */ /* 0x002fe4000f8ec03f */
[----:B------:R-:W-:Y:S01]  /*0750*/  IMAD.IADD R0, R2, 0x1, -R9 ;  /* 0x0000000102007824 */ /* 0x000fe200078e0a09 */
[----:B------:R-:W-:Y:S01]  /*0760*/  VOTEU.ALL UP0, P0 ;  /* 0x00000000003f7886 */ /* 0x000fe20000000000 */
[----:B------:R-:W-:Y:S01]  /*0770*/  LOP3.LUT P0, RZ, R6, 0x7, RZ, 0xc0, !PT ;  /* 0x0000000706ff7812 */ /* 0x000fe2000780c0ff */
[----:B------:R-:W-:Y:S02]  /*0780*/  VIADD R6, R5, 0xffffffff ;  /* 0xffffffff05067836 */ /* 0x000fe40000000000 */
[----:B------:R-:W-:Y:S01]  /*0790*/  ISETP.NE.AND P1, PT, R0, 0x3, PT ;  /* 0x000000030000780c */ /* 0x000fe20003f25270 */
[----:B-----5:R-:W-:Y:S01]  /*07a0*/  IMAD R9, R7, R21, R4 ;  /* 0x0000001507097224 */ /* 0x020fe200078e0204 */
[----:B------:R-:W-:-:S02]  /*07b0*/  ISETP.LT.U32.AND P0, PT, R23, 0x2, !P0 ;  /* 0x000000021700780c */ /* 0x000fc40004701070 */
[----:B------:R-:W-:Y:S01]  /*07c0*/  ISETP.EQ.OR P1, PT, R0, RZ, !P1 ;  /* 0x000000ff0000720c */ /* 0x000fe20004f22670 */
[----:B------:R-:W0:Y:S02]  /*07d0*/  FENCE.VIEW.ASYNC.S ;  /* 0x00000000000073c6 */ /* 0x000e240000000000 */
[----:B0-----:R0:W1:Y:S01]  /*07e0*/  @!UP0 SYNCS.EXCH.64 URZ, [UR6+0xb0], UR4 ;  /* 0x0000b004063f85b2 */ /* 0x0010620008000100 */
[----:B------:R-:W-:Y:S02]  /*07f0*/  @P4 LEA.HI R2, R23, R23, RZ, 0x1 ;  /* 0x0000001717024211 */ /* 0x000fe400078f08ff */
[----:B------:R-:W-:Y:S02]  /*0800*/  ISETP.EQ.AND P1, PT, R5, RZ, P1 ;  /* 0x000000ff0500720c */ /* 0x000fe40000f22270 */
[----:B------:R-:W-:Y:S02]  /*0810*/  @P4 SHF.R.S32.HI R2, RZ, 0x1, R2 ;  /* 0x00000001ff024819 */ /* 0x000fe40000011402 */
[----:B------:R-:W-:-:S02]  /*0820*/  ISETP.GE.U32.AND P6, PT, R6, 0x2, PT ;  /* 0x000000020600780c */ /* 0x000fc40003fc6070 */
[----:B------:R-:W-:Y:S02]  /*0830*/  @P4 ISETP.NE.AND P5, PT, R2, R9, PT ;  /* 0x000000090200420c */ /* 0x000fe40003fa5270 */
[----:B------:R-:W-:Y:S02]  /*0840*/  SEL R9, RZ, 0x1, !P0 ;  /* 0x00000001ff097807 */ /* 0x000fe40004000000 */
[----:B------:R-:W-:Y:S02]  /*0850*/  @P4 SEL R22, RZ, 0x1, P5 ;  /* 0x00000001ff164807 */ /* 0x000fe40002800000 */
[----:B------:R-:W-:Y:S01]  /*0860*/  SEL R19, RZ, 0x1, !P1 ;  /* 0x00000001ff137807 */ /* 0x000fe20004800000 */
[----:B------:R0:W2:Y:S01]  /*0870*/  @!UP1 SYNCS.EXCH.64 URZ, [UR6+0xb8], UR4 ;  /* 0x0000b804063f95b2 */ /* 0x0000a20008000100 */
[----:B------:R-:W-:Y:S01]  /*0880*/  LOP3.LUT R22, R22, R9, RZ, 0xc0, !PT ;  /* 0x0000000916167212 */ /* 0x000fe200078ec0ff */
[----:B------:R-:W-:Y:S01]  /*0890*/  NOP ;  /* 0x0000000000007918 */ /* 0x000fe20000000000 */
[----:B------:R-:W-:Y:S01]  /*08a0*/  SEL R19, R19, 0x2, P6 ;  /* 0x0000000213137807 */ /* 0x000fe20003000000 */
[----:B------:R-:W-:Y:S06]  /*08b0*/  @!P2 BRA `(.L_x_4) ;  /* 0x000000000008a947 */ /* 0x000fec0003800000 */
[----:B-12-4-:R-:W-:Y:S01]  /*08c0*/  UCGABAR_ARV ;  /* 0x00000000000079c7 */ /* 0x016fe20008000000 */
[----:B------:R-:W-:Y:S05]  /*08d0*/  BRA `(.L_x_5) ;  /* 0x0000000000047947 */ /* 0x000fea0003800000 */
.L_x_4:
[----:B-12-4-:R-:W-:Y:S01]  /*08e0*/  NOP ;  /* 0x0000000000007918 */ /* 0x016fe20000000000 */
.L_x_5:
[----:B------:R-:W1:Y:S01]  /*08f0*/  LDC R2, c[0x0][0x65c] ;  /* 0x00019700ff027b82 */ /* 0x000e620000000800 */
[----:B------:R-:W-:Y:S02]  /*0900*/  IMAD.U32 R8, RZ, RZ, UR8 ;  /* 0x00000008ff087e24 */ /* 0x000fe4000f8e00ff */
[----:B------:R-:W-:Y:S01]  /*0910*/  IMAD.MOV.U32 R9, RZ, RZ, RZ ;  /* 0x000000ffff097224 */ /* 0x000fe200078e00ff */
[----:B-1----:R-:W-:-:S04]  /*0920*/  ISETP.NE.AND P1, PT, R2, 0x1, PT ;  /* 0x000000010200780c */ /* 0x002fc80003f25270 */
[----:B------:R-:W-:-:S09]  /*0930*/  P2R R5, PR, RZ, 0x2 ;  /* 0x00000002ff057803 */ /* 0x000fd20000000000 */
[----:B------:R-:W1:Y:S01]  /*0940*/  @P1 LDC R17, c[0x0][0x10] ;  /* 0x00000400ff111b82 */ /* 0x000e620000000800 */
[----:B------:R-:W-:Y:S02]  /*0950*/  @P1 IMAD.MOV.U32 R5, RZ, RZ, RZ ;  /* 0x000000ffff051224 */ /* 0x000fe400078e00ff */
[----:B------:R-:W-:-:S05]  /*0960*/  @P1 IMAD.MOV.U32 R13, RZ, RZ, RZ ;  /* 0x000000ffff0d1224 */ /* 0x000fca00078e00ff */
[----:B------:R-:W2:Y:S01]  /*0970*/  @!P1 LDC R11, c[0x0][0xc] ;  /* 0x00000300ff0b9b82 */ /* 0x000ea20000000800 */
[----:B-1----:R-:W-:-:S04]  /*0980*/  @P1 IMAD.WIDE.U32 R16, R17, UR8, R4 ;  /* 0x0000000811101c25 */ /* 0x002fc8000f8e0004 */
[----:B------:R-:W-:Y:S02]  /*0990*/  @P1 IMAD.IADD R17, R17, 0x1, R13 ;  /* 0x0000000111111824 */ /* 0x000fe400078e020d */
[----:B--2---:R-:W-:-:S04]  /*09a0*/  @!P1 IMAD.WIDE.U32 R8, R4, R11, R8 ;  /* 0x0000000b04089225 */ /* 0x004fc800078e0008 */
[----:B------:R-:W-:Y:S02]  /*09b0*/  @!P1 IMAD.MOV.U32 R16, RZ, RZ, R8 ;  /* 0x000000ffff109224 */ /* 0x000fe400078e0008 */
[----:B------:R-:W-:Y:S01]  /*09c0*/  @!P1 IMAD.MOV.U32 R17, RZ, RZ, R9 ;  /* 0x000000ffff119224 */ /* 0x000fe200078e0009 */
[----:B------:R-:W-:Y:S06]  /*09d0*/  @!P2 BRA `(.L_x_6) ;  /* 0x00000000000ca947 */ /* 0x000fec0003800000 */
[----:B------:R-:W-:Y:S01]  /*09e0*/  UCGABAR_WAIT ;  /* 0x0000000000007dc7 */ /* 0x000fe20008000000 */
[----:B------:R-:W-:Y:S01]  /*09f0*/  CCTL.IVALL ;  /* 0x00000000ff00798f */ /* 0x000fe20002000000 */
[----:B------:R-:W-:Y:S05]  /*0a00*/  BRA `(.L_x_7) ;  /* 0x0000000000047947 */ /* 0x000fea0003800000 */
.L_x_6:
[----:B------:R-:W-:Y:S06]  /*0a10*/  BAR.SYNC.DEFER_BLOCKING 0x0 ;  /* 0x0000000000007b1d */ /* 0x000fec0000010000 */
.L_x_7:
[----:B------:R-:W-:Y:S05]  /*0a20*/  @!P3 BRA `(.L_x_8) ;  /* 0x0000009400ecb947 */ /* 0x000fea0003800000 */
[----:B------:R-:W-:-:S13]  /*0a30*/  ISETP.GT.U32.AND P0, PT, R6, 0x1, PT ;  /* 0x000000010600780c */ /* 0x000fda0003f04070 */
[----:B0-----:R-:W-:Y:S05]  /*0a40*/  @P0 EXIT ;  /* 0x000000000000094d */ /* 0x001fea0003800000 */
[----:B------:R-:W-:Y:S01]  /*0a50*/  ULDC.64 UR4, c[0x0][0x650] ;  /* 0x0001940000047ab9 */ /* 0x000fe20000000a00 */
[----:B------:R-:W-:Y:S01]  /*0a60*/  PRMT R0, RZ, 0x7610, R0 ;  /* 0x00007610ff007816 */ /* 0x000fe20000000000 */
[----:B------:R-:W-:Y:S01]  /*0a70*/  IMAD.MOV.U32 R138, RZ, RZ, -0x1 ;  /* 0xffffffffff8a7424 */ /* 0x000fe200078e00ff */
[----:B------:R-:W-:Y:S01]  /*0a80*/  ISETP.GE.U32.AND P0, PT, R16, UR4, PT ;  /* 0x0000000410007c0c */ /* 0x000fe2000bf06070 */
[----:B------:R-:W-:Y:S02]  /*0a90*/  IMAD.MOV.U32 R141, RZ, RZ, -0x1 ;  /* 0xffffffffff8d7424 */ /* 0x000fe400078e00ff */
[----:B------:R-:W-:Y:S01]  /*0aa0*/  IMAD.MOV.U32 R139, RZ, RZ, -0x1 ;  /* 0xffffffffff8b7424 */ /* 0x000fe200078e00ff */
[----:B------:R-:W-:-:S13]  /*0ab0*/  ISETP.GE.U32.AND.EX P0, PT, R17, UR5, PT, P0 ;  /* 0x0000000511007c0c */ /* 0x000fda000bf06100 */
[----:B------:R-:W-:Y:S05]  /*0ac0*/  @P0 BRA `(.L_x_9) ;  /* 0x0000000400280947 */ /* 0x000fea0003800000 */
[----:B------:R-:W0:Y:S01]  /*0ad0*/  LDC.64 R24, c[0x0][0x628] ;  /* 0x00018a00ff187b82 */ /* 0x000e220000000a00 */
[----:B------:R-:W-:Y:S02]  /*0ae0*/  IMAD.MOV.U32 R8, RZ, RZ, R16 ;  /* 0x000000ffff087224 */ /* 0x000fe400078e0010 */
[----:B------:R-:W-:-:S05]  /*0af0*/  IMAD.MOV.U32 R9, RZ, RZ, R17 ;  /* 0x000000ffff097224 */ /* 0x000fca00078e0011 */
[----:B------:R-:W1:Y:S08]  /*0b00*/  LDC R0, c[0x0][0x630] ;  /* 0x00018c00ff007b82 */ /* 0x000e700000000800 */
[----:B------:R-:W2:Y:S01]  /*0b10*/  LDC.64 R26, c[0x0][0x620] ;  /* 0x00018800ff1a7b82 */ /* 0x000ea20000000a00 */
[----:B0-----:R-:W-:-:S04]  /*0b20*/  ISETP.NE.U32.AND P0, PT, R24, RZ, PT ;  /* 0x000000ff1800720c */ /* 0x001fc80003f05070 */
[----:B------:R-:W-:-:S13]  /*0b30*/  ISETP.NE.AND.EX P0, PT, R25, RZ, PT, P0 ;  /* 0x000000ff1900720c */ /* 0x000fda0003f05300 */
[----:B-12---:R-:W-:Y:S05]  /*0b40*/  @!P0 BRA `(.L_x_10) ;  /* 0x0000000000288947 */ /* 0x006fea0003800000 */
[----:B------:R-:W0:Y:S02]  /*0b50*/  LDC R13, c[0x0][0x634] ;  /* 0x00018d00ff0d7b82 */ /* 0x000e240000000800 */
[----:B0-----:R-:W-:-:S05]  /*0b60*/  IADD3 R13, P0, R16, R13, RZ ;  /* 0x0000000d100d7210 */ /* 0x001fca0007f1e0ff */
[----:B------:R-:W-:-:S04]  /*0b70*/  IMAD.X R15, RZ, RZ, R17, P0 ;  /* 0x000000ffff0f7224 */ /* 0x000fc800000e0611 */
[----:B------:R-:W-:-:S04]  /*0b80*/  IMAD.WIDE.U32 R8, R15, R24, RZ ;  /* 0x000000180f087225 */ /* 0x000fc800078e00ff */
[----:B------:R-:W-:-:S04]  /*0b90*/  IMAD.WIDE.U32 R10, P0, R13, R25, R8 ;  /* 0x000000190d0a7225 */ /* 0x000fc80007800008 */
[----:B------:R-:W-:-:S04]  /*0ba0*/  IMAD.WIDE.U32 R8, R13, R24, RZ ;  /* 0x000000180d087225 */ /* 0x000fc800078e00ff */
[----:B------:R-:W-:Y:S01]  /*0bb0*/  IMAD.X R13, RZ, RZ, RZ, P0 ;  /* 0x000000ffff0d7224 */ /* 0x000fe200000e06ff */
[----:B------:R-:W-:Y:S01]  /*0bc0*/  IADD3 RZ, P0, R9, R10, RZ ;  /* 0x0000000a09ff7210 */ /* 0x000fe20007f1e0ff */
[----:B------:R-:W-:-:S04]  /*0bd0*/  IMAD.MOV.U32 R12, RZ, RZ, R11 ;  /* 0x000000ffff0c7224 */ /* 0x000fc800078e000b */
[----:B------:R-:W-:-:S08]  /*0be0*/  IMAD.WIDE.U32.X R8, R15, R25, R12, P0 ;  /* 0x000000190f087225 */ /* 0x000fd000000e040c */
.L_x_10:
[----:B------:R-:W0:Y:S01]  /*0bf0*/  LDC.64 R24, c[0x0][0x640] ;  /* 0x00019000ff187b82 */ /* 0x000e220000000a00 */
[-CC-:B------:R-:W-:Y:S01]  /*0c00*/  SHF.R.U64 R139, R8, R0.reuse, R9.reuse ;  /* 0x00000000088b7219 */ /* 0x180fe20000001209 */
[----:B------:R-:W-:Y:S01]  /*0c10*/  IMAD R30, R7, R21, R4 ;  /* 0x00000015071e7224 */ /* 0x000fe200078e0204 */
[----:B------:R-:W-:Y:S01]  /*0c20*/  SHF.R.U32.HI R0, RZ, R0, R9 ;  /* 0x00000000ff007219 */ /* 0x000fe20000011609 */
[----:B------:R-:W-:Y:S01]  /*0c30*/  IMAD.MOV.U32 R21, RZ, RZ, 0x1 ;  /* 0x00000001ff157424 */ /* 0x000fe200078e00ff */
[----:B------:R-:W-:-:S03]  /*0c40*/  IADD3 R5, P0, RZ, -R139, RZ ;  /* 0x8000008bff057210 */ /* 0x000fc60007f1e0ff */
[----:B------:R-:W1:Y:S02]  /*0c50*/  LDC R6, c[0x0][0x618] ;  /* 0x00018600ff067b82 */ /* 0x000e640000000800 */
[----:B------:R-:W-:-:S04]  /*0c60*/  IMAD.X R9, RZ, RZ, ~R0, P0 ;  /* 0x000000ffff097224 */ /* 0x000fc800000e0e00 */
[-C--:B------:R-:W-:Y:S02]  /*0c70*/  IMAD R0, R9, R26.reuse, RZ ;  /* 0x0000001a09007224 */ /* 0x080fe400078e02ff */
[----:B------:R-:W2:Y:S01]  /*0c80*/  LDC R11, c[0x0][0x608] ;  /* 0x00018200ff0b7b82 */ /* 0x000ea20000000800 */
[----:B------:R-:W-:-:S04]  /*0c90*/  IMAD.WIDE.U32 R8, R5, R26, R16 ;  /* 0x0000001a05087225 */ /* 0x000fc800078e0010 */
[----:B------:R-:W-:-:S03]  /*0ca0*/  IMAD R5, R5, R27, R0 ;  /* 0x0000001b05057224 */ /* 0x000fc600078e0200 */
[----:B------:R-:W3:Y:S01]  /*0cb0*/  LDC R12, c[0x0][0x658] ;  /* 0x00019600ff0c7b82 */ /* 0x000ee20000000800 */
[----:B0-----:R-:W-:Y:S01]  /*0cc0*/  ISETP.NE.U32.AND P0, PT, R24, RZ, PT ;  /* 0x000000ff1800720c */ /* 0x001fe20003f05070 */
[----:B------:R-:W-:Y:S02]  /*0cd0*/  IMAD.IADD R5, R9, 0x1, R5 ;  /* 0x0000000109057824 */ /* 0x000fe400078e0205 */
[----:B------:R-:W-:Y:S01]  /*0ce0*/  IMAD.MOV.U32 R9, RZ, RZ, -0x1 ;  /* 0xffffffffff097424 */ /* 0x000fe200078e00ff */
[----:B------:R-:W-:-:S03]  /*0cf0*/  ISETP.NE.AND.EX P0, PT, R25, RZ, PT, P0 ;  /* 0x000000ff1900720c */ /* 0x000fc60003f05300 */
[----:B------:R-:W0:Y:S01]  /*0d00*/  LDC R15, c[0x0][0x600] ;  /* 0x00018000ff0f7b82 */ /* 0x000e220000000800 */
[-CC-:B-1----:R-:W-:Y:S02]  /*0d10*/  SHF.R.U64 R13, R8, R6.reuse, R5.reuse ;  /* 0x00000006080d7219 */ /* 0x182fe40000001205 */
[----:B------:R-:W-:-:S05]  /*0d20*/  SHF.R.U32.HI R0, RZ, R6, R5 ;  /* 0x00000006ff007219 */ /* 0x000fca0000011605 */
[----:B------:R-:W1:Y:S01]  /*0d30*/  LDC R14, c[0x0][0x648] ;  /* 0x00019200ff0e7b82 */ /* 0x000e620000000800 */
[-CC-:B--2---:R-:W-:Y:S02]  /*0d40*/  SHF.R.U64 R27, R13, R11.reuse, R0.reuse ;  /* 0x0000000b0d1b7219 */ /* 0x184fe40000001200 */
[----:B------:R-:W-:-:S05]  /*0d50*/  SHF.R.U32.HI R5, RZ, R11, R0 ;  /* 0x0000000bff057219 */ /* 0x000fca0000011600 */
[----:B------:R-:W2:Y:S01]  /*0d60*/  LDC R20, c[0x0][0x638] ;  /* 0x00018e00ff147b82 */ /* 0x000ea20000000800 */
[-CC-:B---3--:R-:W-:Y:S02]  /*0d70*/  SHF.R.U64 R28, R27, R12.reuse, R5.reuse ;  /* 0x0000000c1b1c7219 */ /* 0x188fe40000001205 */
[-C--:B------:R-:W-:Y:S02]  /*0d80*/  SHF.L.U32 R0, R9, R12.reuse, RZ ;  /* 0x0000000c09007219 */ /* 0x080fe400000006ff */
[----:B------:R-:W-:Y:S01]  /*0d90*/  SHF.R.U32.HI R5, RZ, R12, R5 ;  /* 0x0000000cff057219 */ /* 0x000fe20000011605 */
[----:B------:R-:W-:Y:S01]  /*0da0*/  IMAD.MOV.U32 R4, RZ, RZ, R28 ;  /* 0x000000ffff047224 */ /* 0x000fe200078e001c */
[----:B------:R-:W-:Y:S01]  /*0db0*/  LOP3.LUT R10, RZ, R0, RZ, 0x33, !PT ;  /* 0x00000000ff0a7212 */ /* 0x000fe200078e33ff */
[----:B------:R-:W3:Y:S01]  /*0dc0*/  LDC R26, c[0x0][0x610] ;  /* 0x00018400ff1a7b82 */ /* 0x000ee20000000800 */
[----:B------:R-:W-:Y:S05]  /*0dd0*/  @!P0 BRA `(.L_x_11) ;  /* 0x0000000000288947 */ /* 0x000fea0003800000 */
[----:B------:R-:W4:Y:S02]  /*0de0*/  LDC R9, c[0x0][0x64c] ;  /* 0x00019300ff097b82 */ /* 0x000f240000000800 */
[----:B----4-:R-:W-:-:S05]  /*0df0*/  IADD3 R9, P0, R28, R9, RZ ;  /* 0x000000091c097210 */ /* 0x010fca0007f1e0ff */
        /* <DEDUP_REMOVED lines=8> */
.L_x_11:
[----:B-1----:R-:W-:Y:S01]  /*0e80*/  SHF.R.U64 R4, R4, R14, R5 ;  /* 0x0000000e04047219 */ /* 0x002fe20000001205 */
[----:B0-----:R-:W-:Y:S01]  /*0e90*/  VIADD R6, R15, 0xffffffff ;  /* 0xffffffff0f067836 */ /* 0x001fe20000000000 */
[----:B------:R-:W-:Y:S02]  /*0ea0*/  SHF.L.U32 R0, R21, R12, RZ ;  /* 0x0000000c15007219 */ /* 0x000fe400000006ff */
[----:B------:R-:W-:Y:S01]  /*0eb0*/  LOP3.LUT R5, R27, R10, RZ, 0xc0, !PT ;  /* 0x0000000a1b057212 */ /* 0x000fe200078ec0ff */
[----:B------:R-:W-:Y:S01]  /*0ec0*/  IMAD.MOV R7, RZ, RZ, -R4 ;  /* 0x000000ffff077224 */ /* 0x000fe200078e0a04 */
[----:B------:R-:W-:Y:S02]  /*0ed0*/  SEL R3, R3, R30, !P1 ;  /* 0x0000001e03037207 */ /* 0x000fe40004800000 */
[----:B------:R-:W-:Y:S01]  /*0ee0*/  LOP3.LUT R6, R13, R6, RZ, 0xc0, !PT ;  /* 0x000000060d067212 */ /* 0x000fe200078ec0ff */
[----:B------:R-:W-:Y:S02]  /*0ef0*/  IMAD R4, R0, R4, R5 ;  /* 0x0000000400047224 */ /* 0x000fe400078e0205 */
[----:B--2---:R-:W-:-:S02]  /*0f00*/  IMAD R0, R7, R20, R28 ;  /* 0x0000001407007224 */ /* 0x004fc400078e021c */
[----:B---3--:R-:W-:Y:S02]  /*0f10*/  IMAD R3, R4, R26, R3 ;  /* 0x0000001a04037224 */ /* 0x008fe400078e0203 */
[----:B------:R-:W-:Y:S02]  /*0f20*/  IMAD R138, R0, R15, R6 ;  /* 0x0000000f008a7224 */ /* 0x000fe400078e0206 */
[----:B------:R-:W-:-:S03]  /*0f30*/  IMAD.MOV.U32 R4, RZ, RZ, 0x1 ;  /* 0x00000001ff047424 */ /* 0x000fc600078e00ff */
[----:B------:R-:W-:Y:S02]  /*0f40*/  SEL R141, R138, R3, !P1 ;  /* 0x000000038a8d7207 */ /* 0x000fe40004800000 */
[----:B------:R-:W-:Y:S02]  /*0f50*/  PRMT R0, R4, 0x7610, R0 ;  /* 0x0000761004007816 */ /* 0x000fe40000000000 */
[----:B------:R-:W-:-:S07]  /*0f60*/  SEL R138, R3, R138, !P1 ;  /* 0x0000008a038a7207 */ /* 0x000fce0004800000 */
.L_x_9:
[----:B------:R-:W-:-:S08]  /*0f70*/  NOP ;  /* 0x0000000000007918 */ /* 0x000fd00000000000 */
[----:B------:R-:W0:Y:S02]  /*0f80*/  USETMAXREG.TRY_ALLOC.CTAPOOL UP0, 0xe8 ;  /* 0x000000e8000079c8 */ /* 0x000e240008000600 */
[----:B0-----:R-:W-:-:S13]  /*0f90*/  PLOP3.LUT P0, PT, PT, PT, UP0, 0x80, 0x0 ;  /* 0x000000000000781c */ /* 0x001fda0003f0f008 */
[----:B------:R-:W-:Y:S05]  /*0fa0*/  @!P0 BRA `(.L_x_9) ;  /* 0xfffffffc00f08947 */ /* 0x000fea000383ffff */
[----:B------:R-:W-:Y:S01]  /*0fb0*/  ULDC.64 UR4, c[0x0][0x598] ;  /* 0x0001660000047ab9 */ /* 0x000fe20000000a00 */
[----:B------:R-:W-:Y:S01]  /*0fc0*/  ULDC.64 UR36, c[0x0][0x208] ;  /* 0x0000820000247ab9 */ /* 0x000fe20000000a00 */
[----:B------:R-:W-:-:S04]  /*0fd0*/  ISETP.NE.U32.AND P0, PT, RZ, UR4, PT ;  /* 0x00000004ff007c0c */ /* 0x000fc8000bf05070 */
[----:B------:R-:W-:-:S13]  /*0fe0*/  ISETP.NE.AND.EX P0, PT, RZ, UR5, PT, P0 ;  /* 0x00000005ff007c0c */ /* 0x000fda000bf05300 */
[----:B------:R-:W-:Y:S05]  /*0ff0*/  @!P0 BRA `(.L_x_12) ;  /* 0x00000000001c8947 */ /* 0x000fea0003800000 */
[----:B------:R-:W0:Y:S02]  /*1000*/  LDC.64 R4, c[0x0][0x598] ;  /* 0x00016600ff047b82 */ /* 0x000e240000000a00 */
[----:B0-----:R-:W2:Y:S02]  /*1010*/  LDG.E.64 R4, desc[UR36][R4.64] ;  /* 0x0000002404047981 */ /* 0x001ea4000c1e1b00 */
[----:B--2---:R-:W-:-:S04]  /*1020*/  ISETP.NE.U32.AND P0, PT, R4, RZ, PT ;  /* 0x000000ff0400720c */ /* 0x004fc80003f05070 */
[----:B------:R-:W-:-:S13]  /*1030*/  ISETP.NE.AND.EX P0, PT, R5, RZ, PT, P0 ;  /* 0x000000ff0500720c */ /* 0x000fda0003f05300 */
[----:B------:R-:W-:Y:S05]  /*1040*/  @!P0 BRA `(.L_x_12) ;  /* 0x0000000000088947 */ /* 0x000fea0003800000 */
[----:B------:R0:W5:Y:S01]  /*1050*/  LD.E R136, desc[UR36][R4.64] ;  /* 0x0000002404887980 */ /* 0x000162000c101900 */
[----:B------:R-:W-:Y:S05]  /*1060*/  BRA `(.L_x_13) ;  /* 0x0000000000247947 */ /* 0x000fea0003800000 */
.L_x_12:
[----:B------:R-:W-:Y:S02]  /*1070*/  ULDC.64 UR4, c[0x0][0x588] ;  /* 0x0001620000047ab9 */ /* 0x000fe40000000a00 */
[----:B------:R-:W-:-:S04]  /*1080*/  ISETP.NE.U32.AND P0, PT, RZ, UR4, PT ;  /* 0x00000004ff007c0c */ /* 0x000fc8000bf05070 */
[----:B------:R-:W-:-:S13]  /*1090*/  ISETP.NE.AND.EX P0, PT, RZ, UR5, PT, P0 ;  /* 0x00000005ff007c0c */ /* 0x000fda000bf05300 */
[----:B------:R-:W-:Y:S05]  /*10a0*/  @!P0 BRA `(.L_x_14) ;  /* 0x00000000000c8947 */ /* 0x000fea0003800000 */
[----:B------:R-:W0:Y:S02]  /*10b0*/  LDC.64 R136, c[0x0][0x588] ;  /* 0x00016200ff887b82 */ /* 0x000e240000000a00 */
[----:B0-----:R1:W5:Y:S01]  /*10c0*/  LDG.E R136, desc[UR36][R136.64] ;  /* 0x0000002488887981 */ /* 0x001362000c1e1900 */
[----:B------:R-:W-:Y:S05]  /*10d0*/  BRA `(.L_x_13) ;  /* 0x0000000000087947 */ /* 0x000fea0003800000 */
.L_x_14:
[----:B------:R-:W-:Y:S02]  /*10e0*/  ULDC UR4, c[0x0][0x580] ;  /* 0x0001600000047ab9 */ /* 0x000fe40000000800 */
[----:B------:R-:W-:-:S07]  /*10f0*/  IMAD.U32 R136, RZ, RZ, UR4 ;  /* 0x00000004ff887e24 */ /* 0x000fce000f8e00ff */
.L_x_13:
[----:B------:R-:W-:Y:S02]  /*1100*/  ULDC.64 UR4, c[0x0][0x5a0] ;  /* 0x0001680000047ab9 */ /* 0x000fe40000000a00 */
[----:B------:R-:W-:-:S04]  /*1110*/  ISETP.NE.U32.AND P0, PT, RZ, UR4, PT ;  /* 0x00000004ff007c0c */ /* 0x000fc8000bf05070 */
[----:B------:R-:W-:-:S13]  /*1120*/  ISETP.NE.AND.EX P0, PT, RZ, UR5, PT, P0 ;  /* 0x00000005ff007c0c */ /* 0x000fda000bf05300 */
[----:B------:R-:W-:Y:S05]  /*1130*/  @!P0 BRA `(.L_x_15) ;  /* 0x00000000001c8947 */ /* 0x000fea0003800000 */
[----:B0-----:R-:W0:Y:S02]  /*1140*/  LDC.64 R4, c[0x0][0x5a0] ;  /* 0x00016800ff047b82 */ /* 0x001e240000000a00 */
[----:B0-----:R-:W2:Y:S02]  /*1150*/  LDG.E.64 R4, desc[UR36][R4.64] ;  /* 0x0000002404047981 */ /* 0x001ea4000c1e1b00 */
[----:B--2---:R-:W-:-:S04]  /*1160*/  ISETP.NE.U32.AND P0, PT, R4, RZ, PT ;  /* 0x000000ff0400720c */ /* 0x004fc80003f05070 */
[----:B------:R-:W-:-:S13]  /*1170*/  ISETP.NE.AND.EX P0, PT, R5, RZ, PT, P0 ;  /* 0x000000ff0500720c */ /* 0x000fda0003f05300 */
[----:B------:R-:W-:Y:S05]  /*1180*/  @!P0 BRA `(.L_x_15) ;  /* 0x0000000000088947 */ /* 0x000fea0003800000 */
[----:B-1----:R0:W5:Y:S01]  /*1190*/  LD.E R137, desc[UR36][R4.64] ;  /* 0x0000002404897980 */ /* 0x002162000c101900 */
[----:B------:R-:W-:Y:S05]  /*11a0*/  BRA `(.L_x_16) ;  /* 0x0000000000247947 */ /* 0x000fea0003800000 */
.L_x_15:
[----:B------:R-:W-:Y:S02]  /*11b0*/  ULDC.64 UR4, c[0x0][0x590] ;  /* 0x0001640000047ab9 */ /* 0x000fe40000000a00 */
[----:B------:R-:W-:-:S04]  /*11c0*/  ISETP.NE.U32.AND P0, PT, RZ, UR4, PT ;  /* 0x00000004ff007c0c */ /* 0x000fc8000bf05070 */
[----:B------:R-:W-:-:S13]  /*11d0*/  ISETP.NE.AND.EX P0, PT, RZ, UR5, PT, P0 ;  /* 0x00000005ff007c0c */ /* 0x000fda000bf05300 */
[----:B------:R-:W-:Y:S05]  /*11e0*/  @!P0 BRA `(.L_x_17) ;  /* 0x00000000000c8947 */ /* 0x000fea0003800000 */
[----:B0-----:R-:W1:Y:S02]  /*11f0*/  LDC.64 R4, c[0x0][0x590] ;  /* 0x00016400ff047b82 */ /* 0x001e640000000a00 */
[----:B-1----:R1:W5:Y:S01]  /*1200*/  LDG.E R137, desc[UR36][R4.64] ;  /* 0x0000002404897981 */ /* 0x002362000c1e1900 */
[----:B------:R-:W-:Y:S05]  /*1210*/  BRA `(.L_x_16) ;  /* 0x0000000000087947 */ /* 0x000fea0003800000 */
.L_x_17:
[----:B------:R-:W-:Y:S02]  /*1220*/  ULDC UR4, c[0x0][0x584] ;  /* 0x0001610000047ab9 */ /* 0x000fe40000000800 */
[----:B-1----:R-:W-:-:S07]  /*1230*/  IMAD.U32 R137, RZ, RZ, UR4 ;  /* 0x00000004ff897e24 */ /* 0x002fce000f8e00ff */
.L_x_16:
[----:B------:R-:W-:-:S13]  /*1240*/  LOP3.LUT P0, RZ, R0, 0xff, RZ, 0xc0, !PT ;  /* 0x000000ff00ff7812 */ /* 0x000fda000780c0ff */
[----:B------:R-:W-:Y:S05]  /*1250*/  @!P0 EXIT ;  /* 0x000000000000894d */ /* 0x000fea0003800000 */
[----:B------:R-:W-:Y:S01]  /*1260*/  ULDC UR4, c[0x0][0x28c] ;  /* 0x0000a30000047ab9 */ /* 0x000fe20000000800 */
[----:B------:R-:W-:Y:S01]  /*1270*/  LOP3.LUT R140, R19, 0x1, RZ, 0xfc, !PT ;  /* 0x00000001138c7812 */ /* 0x000fe200078efcff */
[----:B------:R-:W-:Y:S01]  /*1280*/  UIADD3 UR4, UR4, 0x1f, URZ ;  /* 0x0000001f04047890 */ /* 0x000fe2000fffe03f */
[----:B------:R-:W-:Y:S01]  /*1290*/  UMOV UR38, URZ ;  /* 0x0000003f00267c82 */ /* 0x000fe20008000000 */
[----:B------:R-:W-:Y:S02]  /*12a0*/  UMOV UR39, URZ ;  /* 0x0000003f00277c82 */ /* 0x000fe40008000000 */
[----:B------:R-:W-:-:S04]  /*12b0*/  USHF.R.S32.HI UR5, URZ, 0x1f, UR4 ;  /* 0x0000001f3f057899 */ /* 0x000fc80008011404 */
[----:B------:R-:W-:-:S04]  /*12c0*/  ULEA.HI UR5, UR5, UR4, URZ, 0x5 ;  /* 0x0000000405057291 */ /* 0x000fc8000f8f283f */
[----:B------:R-:W-:-:S12]  /*12d0*/  USHF.R.S32.HI UR40, URZ, 0x5, UR5 ;  /* 0x000000053f287899 */ /* 0x000fd80008011405 */
.L_x_259:
[----:B------:R-:W-:Y:S01]  /*12e0*/  LOP3.LUT R0, R18, 0x80, RZ, 0xc0, !PT ;  /* 0x0000008012007812 */ /* 0x000fe200078ec0ff */
[----:B--2---:R-:W2:Y:S01]  /*12f0*/  S2UR UR6, SR_CgaCtaId ;  /* 0x00000000000679c3 */ /* 0x004ea20000008800 */
[----:B------:R-:W-:Y:S02]  /*1300*/  UMOV UR41, 0x400 ;  /* 0x0000040000297882 */ /* 0x000fe40000000000 */
[----:B------:R-:W-:-:S06]  /*1310*/  SHF.R.U32.HI R0, RZ, 0x7, R0 ;  /* 0x00000007ff007819 */ /* 0x000fcc0000011600 */
[----:B---3--:R-:W3:Y:S01]  /*1320*/  SHFL.IDX PT, R0, R0, RZ, 0x1f ;  /* 0x00001fff00007589 */ /* 0x008ee200000e0000 */
[----:B--2---:R-:W-:Y:S01]  /*1330*/  ULEA UR41, UR6, UR41, 0x18 ;  /* 0x0000002906297291 */ /* 0x004fe2000f8ec03f */
[----:B---3--:R-:W-:-:S13]  /*1340*/  R2UR UR4, R0 ;  /* 0x00000000000472ca */ /* 0x008fda00000e0000 */
[----:B------:R-:W-:-:S04]  /*1350*/  ULEA.HI UR5, UR4, UR4, URZ, 0x1 ;  /* 0x0000000404057291 */ /* 0x000fc8000f8f083f */
[----:B------:R-:W-:-:S04]  /*1360*/  ULOP3.LUT UR5, UR5, 0xffffe, URZ, 0xc0, !UPT ;  /* 0x000ffffe05057892 */ /* 0x000fc8000f8ec03f */
[----:B------:R-:W-:-:S03]  /*1370*/  UIADD3 UR5, UR4, -UR5, URZ ;  /* 0x8000000504057290 */ /* 0x000fc6000fffe03f */
[----:B------:R-:W-:Y:S01]  /*1380*/  ULDC UR4, c[0x0][0x28c] ;  /* 0x0000a30000047ab9 */ /* 0x000fe20000000800 */
[----:B------:R-:W-:Y:S01]  /*1390*/  ULEA UR5, UR5, UR41, 0xc ;  /* 0x0000002905057291 */ /* 0x000fe2000f8e603f */
[----:B------:R-:W-:-:S03]  /*13a0*/  ISETP.LT.AND P0, PT, RZ, UR4, PT ;  /* 0x00000004ff007c0c */ /* 0x000fc6000bf01270 */
[----:B------:R-:W-:-:S04]  /*13b0*/  UIADD3 UR5, UR5, 0x180, URZ ;  /* 0x0000018005057890 */ /* 0x000fc8000fffe03f */
[----:B------:R-:W-:-:S04]  /*13c0*/  USHF.R.U32.HI UR5, URZ, 0x4, UR5 ;  /* 0x000000043f057899 */ /* 0x000fc80008011605 */
[----:B------:R-:W-:Y:S02]  /*13d0*/  ULOP3.LUT UR42, UR5, 0x3fff, URZ, 0xc0, !UPT ;  /* 0x00003fff052a7892 */ /* 0x000fe4000f8ec03f */
[----:B-1--4-:R-:W-:Y:S10]  /*13e0*/  @P0 BRA `(.L_x_18) ;  /* 0x0000000000400947 */ /* 0x012ff40003800000 */
[----:B------:R-:W-:Y:S01]  /*13f0*/  MOV R0, 0x0 ;  /* 0x0000000000007802 */ /* 0x000fe20000000f00 */
[----:B------:R-:W-:Y:S01]  /*1400*/  ULDC.64 UR4, c[0x4][0x68] ;  /* 0x01001a0000047ab9 */ /* 0x000fe20000000a00 */
[----:B------:R-:W-:Y:S01]  /*1410*/  ULDC.64 UR6, c[0x4][0x8] ;  /* 0x0100020000067ab9 */ /* 0x000fe20000000a00 */
[----:B01----:R-:W-:Y:S01]  /*1420*/  IMAD.U32 R4, RZ, RZ, UR4 ;  /* 0x00000004ff047e24 */ /* 0x003fe2000f8e00ff */
[----:B------:R0:W1:Y:S01]  /*1430*/  LDC.64 R14, c[0x4][R0] ;  /* 0x01000000000e7b82 */ /* 0x0000620000000a00 */
[----:B------:R-:W-:Y:S01]  /*1440*/  IMAD.U32 R5, RZ, RZ, UR5 ;  /* 0x00000005ff057e24 */ /* 0x000fe2000f8e00ff */
[----:B------:R-:W-:Y:S01]  /*1450*/  ULDC.64 UR4, c[0x4][0x70] ;  /* 0x01001c0000047ab9 */ /* 0x000fe20000000a00 */
[----:B------:R-:W-:Y:S02]  /*1460*/  IMAD.U32 R10, RZ, RZ, UR6 ;  /* 0x00000006ff0a7e24 */ /* 0x000fe4000f8e00ff */
[----:B------:R-:W-:Y:S02]  /*1470*/  IMAD.U32 R6, RZ, RZ, UR4 ;  /* 0x00000004ff067e24 */ /* 0x000fe4000f8e00ff */
[----:B------:R-:W-:-:S02]  /*1480*/  IMAD.U32 R7, RZ, RZ, UR5 ;  /* 0x00000005ff077e24 */ /* 0x000fc4000f8e00ff */
[----:B------:R-:W-:Y:S02]  /*1490*/  IMAD.U32 R11, RZ, RZ, UR7 ;  /* 0x00000007ff0b7e24 */ /* 0x000fe4000f8e00ff */
[----:B------:R-:W-:Y:S02]  /*14a0*/  IMAD.MOV.U32 R8, RZ, RZ, 0x1e1 ;  /* 0x000001e1ff087424 */ /* 0x000fe400078e00ff */
[----:B------:R-:W-:Y:S02]  /*14b0*/  IMAD.MOV.U32 R12, RZ, RZ, 0x1 ;  /* 0x00000001ff0c7424 */ /* 0x000fe400078e00ff */
[----:B0-----:R-:W-:-:S07]  /*14c0*/  IMAD.MOV.U32 R13, RZ, RZ, RZ ;  /* 0x000000ffff0d7224 */ /* 0x001fce00078e00ff */
[----:B------:R-:W-:-:S07]  /*14d0*/  LEPC R20, `(.L_x_18) ;  /* 0x000000001014794e */ /* 0x000fce0000000000 */
[----:B-1---5:R-:W-:Y:S05]  /*14e0*/  CALL.ABS.NOINC R14 ;  /* 0x000000000e007343 */ /* 0x022fea0003c00000 */
.L_x_18:
[----:B------:R-:W-:-:S13]  /*14f0*/  ISETP.NE.AND P0, PT, R140, 0x3, PT ;  /* 0x000000038c00780c */ /* 0x000fda0003f05270 */
[----:B------:R-:W-:Y:S05]  /*1500*/  @!P0 BRA `(.L_x_19) ;  /* 0x0000000000048947 */ /* 0x000fea0003800000 */
[----:B------:R-:W-:Y:S01]  /*1510*/  BPT.TRAP 0x1 ;  /* 0x000000040000795c */ /* 0x000fe20000300000 */
.L_x_19:
[----:B------:R-:W-:Y:S02]  /*1520*/  IMAD.U32 R3, RZ, RZ, UR39 ;  /* 0x00000027ff037e24 */ /* 0x000fe4000f8e00ff */
[----:B------:R-:W-:-:S03]  /*1530*/  IMAD.U32 R0, RZ, RZ, UR38 ;  /* 0x00000026ff007e24 */ /* 0x000fc6000f8e00ff */
[----:B------:R-:W-:Y:S02]  /*1540*/  LEA R3, R3, UR41, 0x3 ;  /* 0x0000002903037c11 */ /* 0x000fe4000f8e18ff */
[----:B------:R-:W-:-:S04]  /*1550*/  SHF.L.U32 R0, R0, 0x1f, RZ ;  /* 0x0000001f00007819 */ /* 0x000fc800000006ff */
[----:B------:R2:W3:Y:S01]  /*1560*/  SYNCS.PHASECHK.TRANS64.TRYWAIT P1, [R3+URZ], R0 ;  /* 0x00000000030075a7 */ /* 0x0004e2000802017f */
[----:B------:R-:W-:Y:S05]  /*1570*/  @!P0 BRA `(.L_x_20) ;  /* 0x0000000000048947 */ /* 0x000fea0003800000 */
[----:B------:R-:W-:Y:S01]  /*1580*/  BPT.TRAP 0x1 ;  /* 0x000000040000795c */ /* 0x000fe20000300000 */
.L_x_20:
[----:B---3--:R-:W-:Y:S05]  /*1590*/  @P1 BRA `(.L_x_21) ;  /* 0x0000000000081947 */ /* 0x008fea0003800000 */
[----:B------:R-:W3:Y:S02]  /*15a0*/  SYNCS.PHASECHK.TRANS64.TRYWAIT P1, [R3+URZ], R0 ;  /* 0x00000000030075a7 */ /* 0x000ee4000802017f */
[----:B---3--:R-:W-:Y:S05]  /*15b0*/  @!P1 BRA `(.L_x_22) ;  /* 0x000000a400449947 */ /* 0x008fea0003800000 */
.L_x_21:
[----:B------:R-:W-:-:S04]  /*15c0*/  UISETP.LT.AND UP0, UPT, UR40, 0x1, UPT ;  /* 0x000000012800788c */ /* 0x000fc8000bf01270 */
[----:B------:R-:W-:-:S06]  /*15d0*/  USEL UR4, UR40, 0x1, UP0 ;  /* 0x0000000128047887 */ /* 0x000fcc0008000000 */
[----:B--23--:R-:W-:Y:S01]  /*15e0*/  IMAD.U32 R0, RZ, RZ, UR4 ;  /* 0x00000004ff007e24 */ /* 0x00cfe2000f8e00ff */
[----:B------:R-:W-:Y:S05]  /*15f0*/  WARPSYNC.ALL ;  /* 0x0000000000007948 */ /* 0x000fea0003800000 */
[----:B------:R-:W-:-:S04]  /*1600*/  IADD3 R0, -R0, UR40, RZ ;  /* 0x0000002800007c10 */ /* 0x000fc8000fffe1ff */
[----:B------:R-:W-:Y:S01]  /*1610*/  ISETP.GE.AND P1, PT, R0, 0x1, PT ;  /* 0x000000010000780c */ /* 0x000fe20003f26270 */
[----:B------:R-:W-:Y:S01]  /*1620*/  UIADD3 UR5, UR41, 0x14180, URZ ;  /* 0x0001418029057890 */ /* 0x000fe2000fffe03f */
[----:B------:R-:W-:Y:S01]  /*1630*/  WARPGROUP.ARRIVE ;  /* 0x00000000000079c5 */ /* 0x000fe20000000000 */
[----:B------:R-:W-:Y:S02]  /*1640*/  ULOP3.LUT UR4, UR42, 0x10000, URZ, 0xfc, !UPT ;  /* 0x000100002a047892 */ /* 0x000fe4000f8efc3f */
[----:B------:R-:W-:Y:S02]  /*1650*/  USHF.R.U32.HI UR5, URZ, 0x4, UR5 ;  /* 0x000000043f057899 */ /* 0x000fe40008011605 */
[----:B------:R-:W-:Y:S02]  /*1660*/  ULEA UR7, UR39, UR4, 0x9 ;  /* 0x0000000427077291 */ /* 0x000fe4000f8e483f */
[----:B------:R-:W-:Y:S01]  /*1670*/  ULOP3.LUT UR5, UR5, 0x3fff, URZ, 0xc0, !UPT ;  /* 0x00003fff05057892 */ /* 0x000fe2000f8ec03f */
[----:B------:R-:W-:Y:S01]  /*1680*/  UMOV UR9, 0x80000020 ;  /* 0x8000002000097882 */ /* 0x000fe20000000000 */
[----:B------:R-:W-:-:S02]  /*1690*/  UMOV UR11, 0x80000020 ;  /* 0x80000020000b7882 */ /* 0x000fc40000000000 */
[----:B------:R-:W-:Y:S01]  /*16a0*/  ULOP3.LUT UR5, UR5, 0x10000, URZ, 0xfc, !UPT ;  /* 0x0001000005057892 */ /* 0x000fe2000f8efc3f */
[----:B------:R-:W-:Y:S01]  /*16b0*/  UMOV UR8, UR7 ;  /* 0x0000000700087c82 */ /* 0x000fe20008000000 */
[----:B------:R-:W-:Y:S02]  /*16c0*/  UMOV UR21, UR9 ;  /* 0x0000000900157c82 */ /* 0x000fe40008000000 */
[----:B------:R-:W-:Y:S01]  /*16d0*/  UIMAD UR6, UR39, 0x380, UR5 ;  /* 0x00000380270678a4 */ /* 0x000fe2000f8e0205 */
[----:B------:R-:W-:Y:S01]  /*16e0*/  UMOV UR20, UR8 ;  /* 0x0000000800147c82 */ /* 0x000fe20008000000 */
[----:B------:R-:W-:Y:S02]  /*16f0*/  UMOV UR23, 0x80000020 ;  /* 0x8000002000177882 */ /* 0x000fe40000000000 */
[----:B------:R-:W-:Y:S02]  /*1700*/  UIADD3 UR22, UR6, 0x80, URZ ;  /* 0x0000008006167890 */ /* 0x000fe4000fffe03f */
[----:B------:R-:W-:-:S02]  /*1710*/  UIADD3 UR18, UR6, 0x100, URZ ;  /* 0x0000010006127890 */ /* 0x000fc4000fffe03f */
[----:B------:R-:W-:Y:S01]  /*1720*/  UMOV UR10, UR6 ;  /* 0x00000006000a7c82 */ /* 0x000fe20008000000 */
[----:B------:R-:W-:Y:S01]  /*1730*/  UMOV UR16, UR8 ;  /* 0x0000000800107c82 */ /* 0x000fe20008000000 */
[----:B------:R-:W-:Y:S01]  /*1740*/  HGMMA.64x32x16.F32.BF16 R120, gdesc[UR8], RZ, !UPT, gsb0 ;  /* 0x00600000087879f0 */ /* 0x000fe2000c0018ff */
[----:B------:R-:W-:Y:S01]  /*1750*/  UMOV UR17, UR9 ;  /* 0x0000000900117c82 */ /* 0x000fe20008000000 */
[----:B------:R-:W-:Y:S01]  /*1760*/  UMOV UR19, 0x80000020 ;  /* 0x8000002000137882 */ /* 0x000fe20000000000 */
[----:B------:R-:W-:Y:S01]  /*1770*/  UIADD3 UR14, UR6, 0x180, URZ ;  /* 0x00000180060e7890 */ /* 0x000fe2000fffe03f */
[----:B------:R-:W-:Y:S01]  /*1780*/  UMOV UR12, UR8 ;  /* 0x00000008000c7c82 */ /* 0x000fe20008000000 */
[----:B------:R-:W-:Y:S01]  /*1790*/  UMOV UR13, UR9 ;  /* 0x00000009000d7c82 */ /* 0x000fe20008000000 */
[----:B------:R-:W-:Y:S01]  /*17a0*/  UMOV UR15, 0x80000020 ;  /* 0x80000020000f7882 */ /* 0x000fe20000000000 */
[----:B------:R-:W-:Y:S01]  /*17b0*/  UIADD3 UR10, UR6, 0x200, URZ ;  /* 0x00000200060a7890 */ /* 0x000fe2000fffe03f */
[----:B------:R-:W-:Y:S01]  /*17c0*/  UMOV UR11, 0x80000020 ;  /* 0x80000020000b7882 */ /* 0x000fe20000000000 */
[----:B------:R-:W-:-:S02]  /*17d0*/  WARPGROUP.DEPBAR.LE gsb0, 0x0 ;  /* 0x00008000000079c5 */ /* 0x000fc40000010000 */
[----:B------:R-:W-:-:S06]  /*17e0*/  WARPGROUP.ARRIVE ;  /* 0x00000000000079c5 */ /* 0x000fcc0000000000 */
[----:B------:R-:W-:Y:S01]  /*17f0*/  HGMMA.64x32x16.F32.BF16 R104, gdesc[UR20], RZ, !UPT, gsb0 ;  /* 0x00600000146879f0 */ /* 0x000fe2000c0018ff */
[----:B------:R-:W-:Y:S01]  /*1800*/  UIADD3 UR22, UR6, 0x82, URZ ;  /* 0x0000008206167890 */ /* 0x000fe2000fffe03f */
[----:B------:R-:W-:Y:S01]  /*1810*/  UMOV UR23, 0x80000020 ;  /* 0x8000002000177882 */ /* 0x000fe20000000000 */
[----:B------:R-:W-:Y:S02]  /*1820*/  WARPGROUP.DEPBAR.LE gsb0, 0x0 ;  /* 0x00008000000079c5 */ /* 0x000fe40000010000 */
[----:B------:R-:W-:-:S06]  /*1830*/  WARPGROUP.ARRIVE ;  /* 0x00000000000079c5 */ /* 0x000fcc0000000000 */
[----:B------:R-:W-:Y:S01]  /*1840*/  HGMMA.64x32x16.F32.BF16 R88, gdesc[UR16], RZ, !UPT, gsb0 ;  /* 0x00600000105879f0 */ /* 0x000fe2000c0018ff */
[----:B------:R-:W-:Y:S02]  /*1850*/  UIADD3 UR16, UR6, 0x280, URZ ;  /* 0x0000028006107890 */ /* 0x000fe4000fffe03f */
        /* <DEDUP_REMOVED lines=11> */
[----:B------:R-:W-:Y:S01]  /*1910*/  UMOV UR10, UR16 ;  /* 0x00000010000a7c82 */ /* 0x000fe20008000000 */
        /* <DEDUP_REMOVED lines=9> */
[----:B------:R-:W-:Y:S02]  /*19b0*/  UIADD3 UR8, UR7, 0x2, URZ ;  /* 0x0000000207087890 */ /* 0x000fe4000fffe03f */
[----:B------:R-:W-:Y:S01]  /*19c0*/  UIADD3 UR10, UR6, 0x2, URZ ;  /* 0x00000002060a7890 */ /* 0x000fe2000fffe03f */
[----:B------:R-:W-:Y:S01]  /*19d0*/  UMOV UR9, 0x80000020 ;  /* 0x8000002000097882 */ /* 0x000fe20000000000 */
[----:B------:R-:W-:Y:S01]  /*19e0*/  UMOV UR11, 0x80000020 ;  /* 0x80000020000b7882 */ /* 0x000fe20000000000 */
[----:B------:R-:W-:Y:S02]  /*19f0*/  UMOV UR21, UR9 ;  /* 0x0000000900157c82 */ /* 0x000fe40008000000 */
[----:B------:R-:W-:Y:S01]  /*1a00*/  UMOV UR20, UR8 ;  /* 0x0000000800147c82 */ /* 0x000fe20008000000 */
[----:B------:R-:W-:Y:S01]  /*1a10*/  UMOV UR16, UR8 ;  /* 0x0000000800107c82 */ /* 0x000fe20008000000 */
[----:B------:R-:W-:Y:S01]  /*1a20*/  UMOV UR17, UR9 ;  /* 0x0000000900117c82 */ /* 0x000fe20008000000 */
[----:B------:R-:W-:Y:S01]  /*1a30*/  UMOV UR12, UR8 ;  /* 0x00000008000c7c82 */ /* 0x000fe20008000000 */
[----:B------:R-:W-:Y:S01]  /*1a40*/  UMOV UR13, UR9 ;  /* 0x00000009000d7c82 */ /* 0x000fe20008000000 */
[----:B------:R-:W-:Y:S01]  /*1a50*/  UIADD3 UR7, UR6, 0x282, URZ ;  /* 0x0000028206077890 */ /* 0x000fe2000fffe03f */
[----:B------:R-:W-:-:S02]  /*1a60*/  WARPGROUP.DEPBAR.LE gsb0, 0x0 ;  /* 0x00008000000079c5 */ /* 0x000fc40000010000 */
[----:B------:R-:W-:-:S06]  /*1a70*/  WARPGROUP.ARRIVE ;  /* 0x00000000000079c5 */ /* 0x000fcc0000000000 */
[----:B------:R-:W-:Y:S01]  /*1a80*/  HGMMA.64x32x16.F32.BF16 R120, gdesc[UR8], R120, gsb0 ;  /* 0x00600000087879f0 */ /* 0x000fe20008001878 */
[----:B------:R-:W-:Y:S01]  /*1a90*/  UIADD3 UR10, UR6, 0x202, URZ ;  /* 0x00000202060a7890 */ /* 0x000fe2000fffe03f */
[----:B------:R-:W-:Y:S01]  /*1aa0*/  UMOV UR11, 0x80000020 ;  /* 0x80000020000b7882 */ /* 0x000fe20000000000 */
[----:B------:R-:W-:Y:S01]  /*1ab0*/  UIADD3 UR6, UR6, 0x302, URZ ;  /* 0x0000030206067890 */ /* 0x000fe2000fffe03f */
[----:B------:R-:W-:Y:S02]  /*1ac0*/  WARPGROUP.DEPBAR.LE gsb0, 0x0 ;  /* 0x00008000000079c5 */ /* 0x000fe40000010000 */
[----:B------:R-:W-:-:S06]  /*1ad0*/  WARPGROUP.ARRIVE ;  /* 0x00000000000079c5 */ /* 0x000fcc0000000000 */
[----:B------:R-:W-:Y:S03]  /*1ae0*/  HGMMA.64x32x16.F32.BF16 R104, gdesc[UR20], R104, gsb0 ;  /* 0x00600000146879f0 */ /* 0x000fe60008001868 */
        /* <DEDUP_REMOVED lines=8> */
[----:B------:R-:W-:Y:S01]  /*1b70*/  HGMMA.64x32x16.F32.BF16 R56, gdesc[UR8], R56, gsb0 ;  /* 0x00600000083879f0 */ /* 0x000fe20008001838 */
[----:B------:R-:W-:Y:S01]  /*1b80*/  UMOV UR10, UR7 ;  /* 0x00000007000a7c82 */ /* 0x000fe20008000000 */
[----:B------:R-:W-:Y:S01]  /*1b90*/  UMOV UR11, 0x80000020 ;  /* 0x80000020000b7882 */ /* 0x000fe20000000000 */
[----:B------:R-:W-:Y:S02]  /*1ba0*/  WARPGROUP.DEPBAR.LE gsb0, 0x0 ;  /* 0x00008000000079c5 */ /* 0x000fe40000010000 */
[----:B------:R-:W-:-:S06]  /*1bb0*/  WARPGROUP.ARRIVE ;  /* 0x00000000000079c5 */ /* 0x000fcc0000000000 */
[----:B------:R-:W-:Y:S01]  /*1bc0*/  HGMMA.64x32x16.F32.BF16 R40, gdesc[UR8], R40, gsb0 ;  /* 0x00600000082879f0 */ /* 0x000fe20008001828 */
[----:B------:R-:W-:Y:S01]  /*1bd0*/  UMOV UR10, UR6 ;  /* 0x00000006000a7c82 */ /* 0x000fe20008000000 */
[----:B------:R-:W-:Y:S01]  /*1be0*/  UMOV UR11, 0x80000020 ;  /* 0x80000020000b7882 */ /* 0x000fe20000000000 */
[----:B------:R-:W-:Y:S02]  /*1bf0*/  WARPGROUP.DEPBAR.LE gsb0, 0x0 ;  /* 0x00008000000079c5 */ /* 0x000fe40000010000 */
[----:B------:R-:W-:-:S06]  /*1c00*/  WARPGROUP.ARRIVE ;  /* 0x00000000000079c5 */ /* 0x000fcc0000000000 */
[----:B------:R-:W-:Y:S03]  /*1c10*/  HGMMA.64x32x16.F32.BF16 R24, gdesc[UR8], R24, gsb0 ;  /* 0x00600000081879f0 */ /* 0x000fe60008001818 */
[----:B------:R-:W-:Y:S02]  /*1c20*/  WARPGROUP.DEPBAR.LE gsb0, 0x0 ;  /* 0x00008000000079c5 */ /* 0x000fe40000010000 */
[----:B------:R-:W-:Y:S05]  /*1c30*/  @!P1 BRA `(.L_x_23) ;  /* 0x0000000400fc9947 */ /* 0x000fea0003800000 */
[----:B------:R-:W-:Y:S01]  /*1c40*/  UIADD3 UR6, UR39, 0x1, URZ ;  /* 0x0000000127067890 */ /* 0x000fe2000fffe03f */
[----:B------:R-:W-:Y:S02]  /*1c50*/  IMAD.MOV.U32 R3, RZ, RZ, R0 ;  /* 0x000000ffff037224 */ /* 0x000fe400078e0000 */
[----:B01----:R-:W-:Y:S01]  /*1c60*/  IMAD.U32 R4, RZ, RZ, UR39 ;  /* 0x00000027ff047e24 */ /* 0x003fe2000f8e00ff */
[----:B------:R-:W-:-:S04]  /*1c70*/  UISETP.NE.AND UP0, UPT, UR6, 0xa, UPT ;  /* 0x0000000a0600788c */ /* 0x000fc8000bf05270 */
[----:B------:R-:W-:Y:S02]  /*1c80*/  USEL UR7, URZ, 0x1, UP0 ;  /* 0x000000013f077887 */ /* 0x000fe40008000000 */
[----:B------:R-:W-:Y:S02]  /*1c90*/  USEL UR6, UR6, URZ, UP0 ;  /* 0x0000003f06067287 */ /* 0x000fe40008000000 */
[----:B------:R-:W-:-:S06]  /*1ca0*/  ULOP3.LUT UR7, UR38, UR7, URZ, 0x3c, !UPT ;  /* 0x0000000726077292 */ /* 0x000fcc000f8e3c3f */
[----:B------:R-:W-:-:S07]  /*1cb0*/  IMAD.U32 R7, RZ, RZ, UR7 ;  /* 0x00000007ff077e24 */ /* 0x000fce000f8e00ff */
.L_x_30:
[----:B------:R-:W-:Y:S05]  /*1cc0*/  @!P0 BRA `(.L_x_24) ;  /* 0x0000000000048947 */ /* 0x000fea0003800000 */
[----:B------:R-:W-:Y:S01]  /*1cd0*/  BPT.TRAP 0x1 ;  /* 0x000000040000795c */ /* 0x000fe20000300000 */
.L_x_24:
[----:B------:R-:W-:Y:S01]  /*1ce0*/  ULEA UR7, UR6, UR41, 0x3 ;  /* 0x0000002906077291 */ /* 0x000fe2000f8e183f */
[----:B------:R-:W-:-:S08]  /*1cf0*/  SHF.L.U32 R5, R7, 0x1f, RZ ;  /* 0x0000001f07057819 */ /* 0x000fd000000006ff */
[----:B------:R0:W1:Y:S01]  /*1d00*/  SYNCS.PHASECHK.TRANS64.TRYWAIT P1, [UR7], R5 ;  /* 0x00000005ff0075a7 */ /* 0x0000620008020147 */
[----:B------:R-:W-:Y:S05]  /*1d10*/  @!P0 BRA `(.L_x_25) ;  /* 0x0000000000048947 */ /* 0x000fea0003800000 */
[----:B------:R-:W-:Y:S01]  /*1d20*/  BPT.TRAP 0x1 ;  /* 0x000000040000795c */ /* 0x000fe20000300000 */
.L_x_25:
[----:B-1----:R-:W-:Y:S05]  /*1d30*/  @P1 BRA `(.L_x_26) ;  /* 0x0000000000081947 */ /* 0x002fea0003800000 */
[----:B------:R-:W1:Y:S02]  /*1d40*/  SYNCS.PHASECHK.TRANS64.TRYWAIT P1, [UR7], R5 ;  /* 0x00000005ff0075a7 */ /* 0x000e640008020147 */
[----:B-1----:R-:W-:Y:S05]  /*1d50*/  @!P1 BRA `(.L_x_27) ;  /* 0x0000009c00709947 */ /* 0x002fea0003800000 */
.L_x_26:
[----:B------:R-:W-:Y:S01]  /*1d60*/  ULEA UR7, UR6, UR4, 0x9 ;  /* 0x0000000406077291 */ /* 0x000fe2000f8e483f */
[----:B------:R-:W-:Y:S01]  /*1d70*/  WARPGROUP.ARRIVE ;  /* 0x00000000000079c5 */ /* 0x000fe20000000000 */
[----:B------:R-:W-:Y:S01]  /*1d80*/  UIMAD UR8, UR6, 0x380, UR5 ;  /* 0x00000380060878a4 */ /* 0x000fe2000f8e0205 */
[----:B------:R-:W-:Y:S01]  /*1d90*/  UMOV UR13, 0x80000020 ;  /* 0x80000020000d7882 */ /* 0x000fe20000000000 */
[----:B------:R-:W-:Y:S02]  /*1da0*/  UMOV UR15, 0x80000020 ;  /* 0x80000020000f7882 */ /* 0x000fe40000000000 */
[----:B------:R-:W-:Y:S01]  /*1db0*/  UIADD3 UR9, UR8, 0x80, URZ ;  /* 0x0000008008097890 */ /* 0x000fe2000fffe03f */
[----:B------:R-:W-:Y:S02]  /*1dc0*/  UMOV UR12, UR7 ;  /* 0x00000007000c7c82 */ /* 0x000fe40008000000 */
[----:B------:R-:W-:Y:S01]  /*1dd0*/  UMOV UR14, UR8 ;  /* 0x00000008000e7c82 */ /* 0x000fe20008000000 */
[----:B------:R-:W-:Y:S01]  /*1de0*/  UIADD3 UR10, UR8, 0x100, URZ ;  /* 0x00000100080a7890 */ /* 0x000fe2000fffe03f */
[----:B------:R-:W-:Y:S01]  /*1df0*/  HGMMA.64x32x16.F32.BF16 R120, gdesc[UR12], R120, gsb0 ;  /* 0x006000000c7879f0 */ /* 0x000fe20008001878 */
[----:B------:R-:W-:Y:S01]  /*1e00*/  UMOV UR15, 0x80000020 ;  /* 0x80000020000f7882 */ /* 0x000fe20000000000 */
[----:B------:R-:W-:Y:S01]  /*1e10*/  UMOV UR14, UR9 ;  /* 0x00000009000e7c82 */ /* 0x000fe20008000000 */
[----:B------:R-:W-:-:S02]  /*1e20*/  UIADD3 UR11, UR8, 0x180, URZ ;  /* 0x00000180080b7890 */ /* 0x000fc4000fffe03f */
[----:B------:R-:W-:Y:S01]  /*1e30*/  UIADD3 UR9, UR8, 0x200, URZ ;  /* 0x0000020008097890 */ /* 0x000fe2000fffe03f */
[----:B------:R-:W-:Y:S02]  /*1e40*/  WARPGROUP.DEPBAR.LE gsb0, 0x0 ;  /* 0x00008000000079c5 */ /* 0x000fe40000010000 */
[----:B------:R-:W-:-:S06]  /*1e50*/  WARPGROUP.ARRIVE ;  /* 0x00000000000079c5 */ /* 0x000fcc0000000000 */
[----:B------:R-:W-:Y:S01]  /*1e60*/  HGMMA.64x32x16.F32.BF16 R104, gdesc[UR12], R104, gsb0 ;  /* 0x006000000c6879f0 */ /* 0x000fe20008001868 */
[----:B------:R-:W-:Y:S01]  /*1e70*/  UMOV UR14, UR10 ;  /* 0x0000000a000e7c82 */ /* 0x000fe20008000000 */
[----:B------:R-:W-:Y:S01]  /*1e80*/  UMOV UR15, 0x80000020 ;  /* 0x80000020000f7882 */ /* 0x000fe20000000000 */
        /* <DEDUP_REMOVED lines=27> */
[----:B------:R-:W-:Y:S02]  /*2040*/  UIADD3 UR12, UR7, 0x2, URZ ;  /* 0x00000002070c7890 */ /* 0x000fe4000fffe03f */
[----:B------:R-:W-:Y:S01]  /*2050*/  UIADD3 UR14, UR8, 0x2, URZ ;  /* 0x00000002080e7890 */ /* 0x000fe2000fffe03f */
[----:B------:R-:W-:Y:S01]  /*2060*/  UMOV UR13, 0x80000020 ;  /* 0x80000020000d7882 */ /* 0x000fe20000000000 */
        /* <DEDUP_REMOVED lines=13> */
[----:B------:R-:W-:Y:S02]  /*2140*/  UIADD3 UR9, UR8, 0x282, URZ ;  /* 0x0000028208097890 */ /* 0x000fe4000fffe03f */
        /* <DEDUP_REMOVED lines=26> */
[----:B------:R-:W-:Y:S01]  /*22f0*/  BPT.TRAP 0x1 ;  /* 0x000000040000795c */ /* 0x000fe20000300000 */
.L_x_28:
[----:B------:R-:W-:-:S13]  /*2300*/  ISETP.NE.AND P1, PT, R22, RZ, PT ;  /* 0x000000ff1600720c */ /* 0x000fda0003f25270 */
[----:B01----:R-:W-:-:S05]  /*2310*/  @P1 LEA R5, R4, UR41, 0x3 ;  /* 0x0000002904051c11 */ /* 0x003fca000f8e18ff */
[----:B------:R-:W-:-:S05]  /*2320*/  @P1 VIADD R6, R5, 0x50 ;  /* 0x0000005005061836 */ /* 0x000fca0000000000 */
[----:B------:R-:W-:-:S04]  /*2330*/  @P1 PRMT R6, R23, 0x654, R6 ;  /* 0x0000065417061816 */ /* 0x000fc80000000006 */
[----:B------:R0:W-:Y:S01]  /*2340*/  @P1 SYNCS.ARRIVE.TRANS64.RED.A1T0 RZ, [R6+URZ], RZ ;  /* 0x000000ff06ff19a7 */ /* 0x0001e2000810043f */
[----:B------:R-:W-:-:S13]  /*2350*/  ISETP.GT.U32.AND P1, PT, R19, 0x1, PT ;  /* 0x000000011300780c */ /* 0x000fda0003f24070 */
[----:B0-----:R-:W-:Y:S05]  /*2360*/  @P1 BRA `(.L_x_29) ;  /* 0x0000000000041947 */ /* 0x001fea0003800000 */
[----:B------:R-:W-:Y:S01]  /*2370*/  BPT.TRAP 0x1 ;  /* 0x000000040000795c */ /* 0x000fe20000300000 */
.L_x_29:
[----:B------:R-:W-:Y:S01]  /*2380*/  UIADD3 UR6, UR6, 0x1, URZ ;  /* 0x0000000106067890 */ /* 0x000fe2000fffe03f */
[C---:B------:R-:W-:Y:S01]  /*2390*/  ISETP.GT.AND P2, PT, R3.reuse, 0x1, PT ;  /* 0x000000010300780c */ /* 0x040fe20003f44270 */
[----:B------:R-:W-:Y:S02]  /*23a0*/  VIADD R4, R4, 0x1 ;  /* 0x0000000104047836 */ /* 0x000fe40000000000 */
[----:B------:R-:W-:Y:S01]  /*23b0*/  UISETP.NE.AND UP0, UPT, UR6, 0xa, UPT ;  /* 0x0000000a0600788c */ /* 0x000fe2000bf05270 */
[----:B------:R-:W-:Y:S02]  /*23c0*/  VIADD R3, R3, 0xffffffff ;  /* 0xffffffff03037836 */ /* 0x000fe40000000000 */
[C---:B------:R-:W-:Y:S01]  /*23d0*/  ISETP.NE.AND P1, PT, R4.reuse, 0xa, PT ;  /* 0x0000000a0400780c */ /* 0x040fe20003f25270 */
[----:B------:R-:W-:Y:S02]  /*23e0*/  USEL UR7, URZ, 0x1, UP0 ;  /* 0x000000013f077887 */ /* 0x000fe40008000000 */
[----:B------:R-:W-:Y:S01]  /*23f0*/  USEL UR6, UR6, URZ, UP0 ;  /* 0x0000003f06067287 */ /* 0x000fe20008000000 */
[----:B------:R-:W-:-:S03]  /*2400*/  SEL R4, R4, RZ, P1 ;  /* 0x000000ff04047207 */ /* 0x000fc60000800000 */
[----:B------:R-:W-:Y:S01]  /*2410*/  LOP3.LUT R7, R7, UR7, RZ, 0x3c, !PT ;  /* 0x0000000707077c12 */ /* 0x000fe2000f8e3cff */
[----:B------:R-:W-:Y:S07]  /*2420*/  @P2 BRA `(.L_x_30) ;  /* 0xfffffff800242947 */ /* 0x000fee000383ffff */
.L_x_23:
[----:B------:R-:W2:Y:S02]  /*2430*/  LDC R3, c[0x0][0x28c] ;  /* 0x0000a300ff037b82 */ /* 0x000ea40000000800 */
[----:B--2---:R-:W-:-:S13]  /*2440*/  ISETP.GE.AND P1, PT, R3, 0x1, PT ;  /* 0x000000010300780c */ /* 0x004fda0003f26270 */
[----:B------:R-:W-:Y:S05]  /*2450*/  @!P1 BRA `(.L_x_31) ;  /* 0x0000000000389947 */ /* 0x000fea0003800000 */
[----:B------:R-:W-:Y:S05]  /*2460*/  @!P0 BRA `(.L_x_32) ;  /* 0x0000000000048947 */ /* 0x000fea0003800000 */
[----:B------:R-:W-:Y:S01]  /*2470*/  BPT.TRAP 0x1 ;  /* 0x000000040000795c */ /* 0x000fe20000300000 */
.L_x_32:
[----:B------:R-:W-:-:S13]  /*2480*/  ISETP.NE.AND P0, PT, R22, RZ, PT ;  /* 0x000000ff1600720c */ /* 0x000fda0003f05270 */
[----:B------:R-:W-:-:S04]  /*2490*/  @P0 VIADD R0, R0, UR39 ;  /* 0x0000002700000c36 */ /* 0x000fc80008000000 */
[----:B01----:R-:W-:-:S05]  /*24a0*/  @P0 IMAD.WIDE.U32 R4, R0, -0x33333333, RZ ;  /* 0xcccccccd00040825 */ /* 0x003fca00078e00ff */
[----:B------:R-:W-:-:S05]  /*24b0*/  @P0 SHF.R.U32.HI R5, RZ, 0x3, R5 ;  /* 0x00000003ff050819 */ /* 0x000fca0000011605 */
[----:B------:R-:W-:-:S05]  /*24c0*/  @P0 IMAD R0, R5, -0xa, R0 ;  /* 0xfffffff605000824 */ /* 0x000fca00078e0200 */
[----:B------:R-:W-:-:S05]  /*24d0*/  @P0 LEA R0, R0, UR41, 0x3 ;  /* 0x0000002900000c11 */ /* 0x000fca000f8e18ff */
[----:B------:R-:W-:-:S05]  /*24e0*/  @P0 VIADD R0, R0, 0x50 ;  /* 0x0000005000000836 */ /* 0x000fca0000000000 */
[----:B------:R-:W-:-:S04]  /*24f0*/  @P0 PRMT R0, R23, 0x654, R0 ;  /* 0x0000065417000816 */ /* 0x000fc80000000000 */
[----:B------:R2:W-:Y:S01]  /*2500*/  @P0 SYNCS.ARRIVE.TRANS64.RED.A1T0 RZ, [R0+URZ], RZ ;  /* 0x000000ff00ff09a7 */ /* 0x0005e2000810043f */
[----:B------:R-:W-:-:S13]  /*2510*/  ISETP.GT.U32.AND P0, PT, R19, 0x1, PT ;  /* 0x000000011300780c */ /* 0x000fda0003f04070 */
[----:B--2---:R-:W-:Y:S05]  /*2520*/  @P0 BRA `(.L_x_31) ;  /* 0x0000000000040947 */ /* 0x004fea0003800000 */
[----:B------:R-:W-:Y:S01]  /*2530*/  BPT.TRAP 0x1 ;  /* 0x000000040000795c */ /* 0x000fe20000300000 */
.L_x_31:
[----:B------:R-:W2:Y:S01]  /*2540*/  LDC R7, c[0x0][0x288] ;  /* 0x0000a200ff077b82 */ /* 0x000ea20000000800 */
[----:B------:R-:W-:Y:S01]  /*2550*/  IMAD R141, R141, 0xe0, RZ ;  /* 0x000000e08d8d7824 */ /* 0x000fe200078e02ff */
[--C-:B------:R-:W-:Y:S01]  /*2560*/  SHF.R.U32.HI R0, RZ, 0x2, R18.reuse ;  /* 0x00000002ff007819 */ /* 0x100fe20000011612 */
[----:B------:R-:W-:Y:S01]  /*2570*/  UIADD3 UR39, UR40, UR39, URZ ;  /* 0x0000002728277290 */ /* 0x000fe2000fffe03f */
[----:B01----:R-:W-:Y:S01]  /*2580*/  SHF.R.U32.HI R5, RZ, 0x7, R18 ;  /* 0x00000007ff057819 */ /* 0x003fe20000011612 */
[----:B------:R-:W-:Y:S01]  /*2590*/  IMAD.SHL.U32 R9, R138, 0x80, RZ ;  /* 0x000000808a097824 */ /* 0x000fe200078e00ff */
[----:B------:R-:W-:Y:S01]  /*25a0*/  LOP3.LUT R4, R18, 0x60, RZ, 0xc0, !PT ;  /* 0x0000006012047812 */ /* 0x000fe200078ec0ff */
[----:B------:R-:W-:Y:S01]  /*25b0*/  UISETP.GT.U32.AND UP0, UPT, UR39, 0x9, UPT ;  /* 0x000000092700788c */ /* 0x000fe2000bf04070 */
[----:B------:R-:W-:Y:S01]  /*25c0*/  LOP3.LUT R3, R0, 0x7, RZ, 0xc0, !PT ;  /* 0x0000000700037812 */ /* 0x000fe200078ec0ff */
[C---:B------:R-:W-:Y:S01]  /*25d0*/  IMAD.SHL.U32 R12, R18.reuse, 0x2, RZ ;  /* 0x00000002120c7824 */ /* 0x040fe200078e00ff */
[----:B------:R-:W-:Y:S01]  /*25e0*/  LOP3.LUT R0, R5, 0x1, RZ, 0xc0, !PT ;  /* 0x0000000105007812 */ /* 0x000fe200078ec0ff */
[----:B------:R-:W-:Y:S01]  /*25f0*/  ULDC UR7, c[0x0][0x284] ;  /* 0x0000a10000077ab9 */ /* 0x000fe20000000800 */
[----:B------:R-:W-:Y:S01]  /*2600*/  SHF.R.U32.HI R6, RZ, 0x1, R4 ;  /* 0x00000001ff067819 */ /* 0x000fe20000011604 */
[----:B------:R-:W-:Y:S01]  /*2610*/  UISETP.LT.U32.AND UP0, UPT, UR40, 0xa, UP0 ;  /* 0x0000000a2800788c */ /* 0x000fe20008701070 */
[----:B------:R-:W-:Y:S01]  /*2620*/  LOP3.LUT R4, R18, 0x3, RZ, 0xc0, !PT ;  /* 0x0000000312047812 */ /* 0x000fe200078ec0ff */
[----:B------:R-:W-:Y:S01]  /*2630*/  UISETP.GE.U32.AND UP1, UPT, UR40, 0xa, UPT ;  /* 0x0000000a2800788c */ /* 0x000fe2000bf26070 */
[----:B------:R-:W-:Y:S01]  /*2640*/  SHF.R.S32.HI R11, RZ, 0x1f, R139 ;  /* 0x0000001fff0b7819 */ /* 0x000fe2000001148b */
[----:B------:R-:W-:Y:S01]  /*2650*/  IMAD.SHL.U32 R8, R0, 0x40, RZ ;  /* 0x0000004000087824 */ /* 0x000fe200078e00ff */
[----:B------:R-:W-:Y:S01]  /*2660*/  IADD3 R5, RZ, -R6, -R3 ;  /* 0x80000006ff057210 */ /* 0x000fe20007ffe803 */
[----:B------:R-:W-:Y:S01]  /*2670*/  ULDC.64 UR8, c[0x0][0x5d0] ;  /* 0x0001740000087ab9 */ /* 0x000fe20000000a00 */
[C---:B------:R-:W-:Y:S01]  /*2680*/  LOP3.LUT R12, R141.reuse, 0x6, R12, 0xf8, !PT ;  /* 0x000000068d0c7812 */ /* 0x040fe200078ef80c */
[----:B------:R-:W-:Y:S01]  /*2690*/  UIMAD.WIDE.U32 UR4, UR39, -0x33333333, URZ ;  /* 0xcccccccd270478a5 */ /* 0x000fe2000f8e003f */
[----:B------:R-:W-:Y:S01]  /*26a0*/  IMAD.WIDE R142, R138, 0x80, RZ ;  /* 0x000000808a8e7825 */ /* 0x000fe200078e02ff */
[----:B------:R-:W-:Y:S01]  /*26b0*/  USEL UR6, URZ, 0x1, !UP0 ;  /* 0x000000013f067887 */ /* 0x000fe2000c000000 */
[----:B--2---:R-:W-:Y:S01]  /*26c0*/  ISETP.GE.AND P0, PT, R141, R7, PT ;  /* 0x000000078d00720c */ /* 0x004fe20003f06270 */
[----:B------:R-:W-:Y:S01]  /*26d0*/  USHF.R.U32.HI UR4, URZ, 0x3, UR5 ;  /* 0x000000033f047899 */ /* 0x000fe20008011605 */
[----:B------:R-:W-:Y:S01]  /*26e0*/  IMAD R10, R4, -0x2, R7 ;  /* 0xfffffffe040a7824 */ /* 0x000fe200078e0207 */
[----:B------:R-:W-:Y:S01]  /*26f0*/  SHF.R.S32.HI R13, RZ, 0x1f, R12 ;  /* 0x0000001fff0d7819 */ /* 0x000fe2000001140c */
[----:B------:R-:W-:Y:S01]  /*2700*/  IMAD R4, R11, UR8, RZ ;  /* 0x000000080b047c24 */ /* 0x000fe2000f8e02ff */
[----:B------:R-:W-:Y:S01]  /*2710*/  ISETP.GE.OR P0, PT, R9, UR7, P0 ;  /* 0x0000000709007c0c */ /* 0x000fe20008706670 */
[----:B------:R-:W-:Y:S01]  /*2720*/  IMAD R0, R0, -0x40, R5 ;  /* 0xffffffc000007824 */ /* 0x000fe200078e0205 */
[----:B------:R-:W-:Y:S01]  /*2730*/  LOP3.LUT R3, R8, 0x40, R3, 0xe2, !PT ;  /* 0x0000004008037812 */ /* 0x000fe200078ee203 */
[----:B------:R-:W-:Y:S01]  /*2740*/  ULOP3.LUT UR38, UR38, UR6, URZ, 0x3c, !UPT ;  /* 0x0000000626267292 */ /* 0x000fe2000f8e3c3f */
[C---:B------:R-:W-:Y:S01]  /*2750*/  IMAD R7, R139.reuse, UR9, R4 ;  /* 0x000000098b077c24 */ /* 0x040fe2000f8e0204 */
[----:B------:R-:W-:Y:S01]  /*2760*/  UIMAD UR39, UR4, -0xa, UR39 ;  /* 0xfffffff6042778a4 */ /* 0x000fe2000f8e0227 */
[----:B------:R-:W-:Y:S01]  /*2770*/  IMAD.WIDE.U32 R4, R139, UR8, R12 ;  /* 0x000000088b047c25 */ /* 0x000fe2000f8e000c */
[----:B------:R-:W-:Y:S01]  /*2780*/  LOP3.LUT R155, R142, R3, R6, 0xfe, !PT ;  /* 0x000000038e9b7212 */ /* 0x000fe200078efe06 */
[----:B------:R-:W-:Y:S01]  /*2790*/  @UP1 ULOP3.LUT UR38, UR38, 0x1, UR4, 0x78, !UPT ;  /* 0x0000000126261892 */ /* 0x000fe2000f8e7804 */
[----:B------:R-:W-:Y:S01]  /*27a0*/  IADD3 R3, -R9, UR7, R0 ;  /* 0x0000000709037c10 */ /* 0x000fe2000fffe100 */
[----:B------:R-:W-:-:S02]  /*27b0*/  IMAD.IADD R7, R5, 0x1, R7 ;  /* 0x0000000105077824 */ /* 0x000fc400078e0207 */
[----:B------:R-:W-:Y:S02]  /*27c0*/  IMAD.IADD R10, R10, 0x1, -R141 ;  /* 0x000000010a0a7824 */ /* 0x000fe400078e0a8d */
[----:B------:R-:W-:Y:S02]  /*27d0*/  IMAD.MOV.U32 R0, RZ, RZ, -0x1 ;  /* 0xffffffffff007424 */ /* 0x000fe400078e00ff */
[----:B------:R-:W-:Y:S01]  /*27e0*/  IMAD.MOV.U32 R6, RZ, RZ, R4 ;  /* 0x000000ffff067224 */ /* 0x000fe200078e0004 */
[----:B------:R-:W-:Y:S06]  /*27f0*/  @P0 BRA `(.L_x_33) ;  /* 0x0000007000cc0947 */ /* 0x000fec0003800000 */
[----:B------:R-:W0:Y:S01]  /*2800*/  LDC.64 R4, c[0x0][0x5c8] ;  /* 0x00017200ff047b82 */ /* 0x000e220000000a00 */
[----:B-----5:R-:W-:Y:S01]  /*2810*/  FSETP.NEU.AND P0, PT, R137, RZ, PT ;  /* 0x000000ff8900720b */ /* 0x020fe20003f0d000 */
[----:B------:R-:W-:Y:S01]  /*2820*/  BSSY B0, `(.L_x_33) ;  /* 0x0000730000007945 */ /* 0x000fe20003800000 */
[----:B------:R-:W-:-:S04]  /*2830*/  ISETP.GT.AND P1, PT, R10, RZ, PT ;  /* 0x000000ff0a00720c */ /* 0x000fc80003f24270 */
[----:B------:R-:W-:Y:S01]  /*2840*/  ISETP.GT.AND P2, PT, R3, RZ, P1 ;  /* 0x000000ff0300720c */ /* 0x000fe20000f44270 */
[-C--:B0-----:R-:W-:Y:S02]  /*2850*/  IMAD R8, R143, R4.reuse, RZ ;  /* 0x000000048f087224 */ /* 0x081fe400078e02ff */
[----:B------:R-:W-:-:S04]  /*2860*/  IMAD.WIDE.U32 R6, R155, R4, R6 ;  /* 0x000000049b067225 */ /* 0x000fc800078e0006 */
[----:B------:R-:W-:-:S04]  /*2870*/  IMAD R9, R155, R5, R8 ;  /* 0x000000059b097224 */ /* 0x000fc800078e0208 */
[----:B------:R-:W-:Y:S01]  /*2880*/  IMAD.IADD R9, R7, 0x1, R9 ;  /* 0x0000000107097824 */ /* 0x000fe200078e0209 */
[----:B------:R-:W-:Y:S06]  /*2890*/  @!P0 BRA `(.L_x_34) ;  /* 0x0000004800f88947 */ /* 0x000fec0003800000 */
[----:B------:R-:W0:Y:S01]  /*28a0*/  LDC.64 R20, c[0x0][0x5b8] ;  /* 0x00016e00ff147b82 */ /* 0x000e220000000a00 */
[----:B------:R-:W-:-:S07]  /*28b0*/  ULDC.64 UR4, c[0x0][0x5c0] ;  /* 0x0001700000047ab9 */ /* 0x000fce0000000a00 */
[----:B------:R-:W1:Y:S08]  /*28c0*/  LDC.64 R152, c[0x0][0x5b0] ;  /* 0x00016c00ff987b82 */ /* 0x000e700000000a00 */
[----:B------:R-:W2:Y:S01]  /*28d0*/  LDC.64 R14, c[0x0][0x5a8] ;  /* 0x00016a00ff0e7b82 */ /* 0x000ea20000000a00 */
[-C--:B0-----:R-:W-:Y:S02]  /*28e0*/  IMAD R8, R11, R20.reuse, RZ ;  /* 0x000000140b087224 */ /* 0x081fe400078e02ff */
[----:B------:R-:W-:-:S04]  /*28f0*/  IMAD.WIDE.U32 R148, R139, R20, R12 ;  /* 0x000000148b947225 */ /* 0x000fc800078e000c */
[----:B------:R-:W-:Y:S02]  /*2900*/  IMAD R151, R139, R21, R8 ;  /* 0x000000158b977224 */ /* 0x000fe400078e0208 */
[-C--:B-1----:R-:W-:Y:S02]  /*2910*/  IMAD R142, R143, R152.reuse, RZ ;  /* 0x000000988f8e7224 */ /* 0x082fe400078e02ff */
[----:B------:R-:W-:Y:S02]  /*2920*/  IMAD.IADD R145, R149, 0x1, R151 ;  /* 0x0000000195917824 */ /* 0x000fe400078e0297 */
[----:B------:R-:W-:Y:S02]  /*2930*/  IMAD.MOV.U32 R144, RZ, RZ, R148 ;  /* 0x000000ffff907224 */ /* 0x000fe400078e0094 */
[C---:B------:R-:W-:Y:S02]  /*2940*/  IMAD R21, R155.reuse, R153, R142 ;  /* 0x000000999b157224 */ /* 0x040fe400078e028e */
[----:B------:R-:W-:-:S04]  /*2950*/  IMAD.WIDE.U32 R142, R155, R152, R144 ;  /* 0x000000989b8e7225 */ /* 0x000fc800078e0090 */
[----:B------:R-:W-:Y:S01]  /*2960*/  IMAD.IADD R7, R143, 0x1, R21 ;  /* 0x000000018f077824 */ /* 0x000fe200078e0215 */
[----:B--2---:R-:W-:-:S04]  /*2970*/  LEA R146, P0, R142, R14, 0x1 ;  /* 0x0000000e8e927211 */ /* 0x004fc800078008ff */
[----:B------:R-:W-:-:S05]  /*2980*/  LEA.HI.X R147, R142, R15, R7, 0x1, P0 ;  /* 0x0000000f8e937211 */ /* 0x000fca00000f0c07 */
[----:B------:R-:W2:Y:S01]  /*2990*/  @P2 LDG.E.LTC128B.U16 R11, desc[UR36][R146.64] ;  /* 0x00000024920b2981 */ /* 0x000ea2000c1e1520 */
[----:B------:R-:W-:Y:S01]  /*29a0*/  IMAD.WIDE.U32 R142, R155, R152, R12 ;  /* 0x000000989b8e7225 */ /* 0x000fe200078e000c */
[----:B------:R-:W-:Y:S03]  /*29b0*/  BSSY B1, `(.L_x_35) ;  /* 0x0000013000017945 */ /* 0x000fe60003800000 */
[----:B------:R-:W-:Y:S02]  /*29c0*/  IMAD.IADD R143, R21, 0x1, R143 ;  /* 0x00000001158f7824 */ /* 0x000fe400078e028f */
[----:B------:R-:W-:-:S04]  /*29d0*/  IMAD.WIDE.U32 R142, R139, R20, R142 ;  /* 0x000000148b8e7225 */ /* 0x000fc800078e008e */
[----:B--2---:R-:W-:-:S04]  /*29e0*/  IMAD.U32 R8, R11, 0x10000, RZ ;  /* 0x000100000b087824 */ /* 0x004fc800078e00ff */
[----:B------:R-:W-:Y:S01]  /*29f0*/  FMUL R7, R8, R137 ;  /* 0x0000008908077220 */ /* 0x000fe20000400000 */
[----:B------:R-:W-:-:S03]  /*2a00*/  LEA R8, P0, R6, UR4, 0x1 ;  /* 0x0000000406087c11 */ /* 0x000fc6000f8008ff */
[----:B------:R-:W-:Y:S01]  /*2a10*/  FFMA R7, R120, R136, R7 ;  /* 0x0000008878077223 */ /* 0x000fe20000000007 */
[----:B------:R-:W-:Y:S02]  /*2a20*/  LEA.HI.X R9, R6, UR5, R9, 0x1, P0 ;  /* 0x0000000506097c11 */ /* 0x000fe400080f0c09 */
[----:B------:R-:W-:Y:S02]  /*2a30*/  ISETP.GT.AND P0, PT, R10, 0x1, PT ;  /* 0x000000010a00780c */ /* 0x000fe40003f04270 */
[----:B------:R-:W-:Y:S01]  /*2a40*/  F2FP.BF16.F32.PACK_AB R120, RZ, R7 ;  /* 0x00000007ff78723e */ /* 0x000fe200000010ff */
[----:B------:R-:W-:Y:S01]  /*2a50*/  IMAD.IADD R7, R151, 0x1, R143 ;  /* 0x0000000197077824 */ /* 0x000fe200078e028f */
[----:B------:R-:W-:Y:S02]  /*2a60*/  ISETP.GT.AND P3, PT, R3, RZ, P0 ;  /* 0x000000ff0300720c */ /* 0x000fe40000764270 */
[----:B------:R-:W-:Y:S01]  /*2a70*/  LEA R6, P4, R142, R14, 0x1 ;  /* 0x0000000e8e067211 */ /* 0x000fe200078808ff */
[----:B------:R0:W-:Y:S01]  /*2a80*/  @P2 STG.E.U16 desc[UR36][R8.64], R120 ;  /* 0x0000007808002986 */ /* 0x0001e2000c101524 */
[----:B------:R-:W-:-:S02]  /*2a90*/  SHF.L.U64.HI R143, R152, 0x3, R153 ;  /* 0x00000003988f7819 */ /* 0x000fc40000010299 */
[----:B------:R-:W-:Y:S01]  /*2aa0*/  LEA.HI.X R7, R142, R15, R7, 0x1, P4 ;  /* 0x0000000f8e077211 */ /* 0x000fe200020f0c07 */
[----:B------:R-:W-:-:S06]  /*2ab0*/  IMAD.SHL.U32 R142, R152, 0x8, RZ ;  /* 0x00000008988e7824 */ /* 0x000fcc00078e00ff */
[----:B------:R-:W-:Y:S05]  /*2ac0*/  @!P3 BRA `(.L_x_36) ;  /* 0x000000000004b947 */ /* 0x000fea0003800000 */
[----:B------:R1:W5:Y:S02]  /*2ad0*/  LDG.E.LTC128B.U16 R11, desc[UR36][R6.64+0x2] ;  /* 0x00000224060b7981 */ /* 0x000364000c1e1520 */
.L_x_36:
[----:B------:R-:W-:Y:S05]  /*2ae0*/  BSYNC B1 ;  /* 0x0000000000017941 */ /* 0x000fea0003800000 */
.L_x_35:
[----:B------:R-:W-:Y:S01]  /*2af0*/  IMAD.WIDE.U32 R142, R155, R152, R142 ;  /* 0x000000989b8e7225 */ /* 0x000fe200078e008e */
[----:B------:R-:W-:Y:S02]  /*2b00*/  ISETP.GT.AND P1, PT, R3, 0x8, P1 ;  /* 0x000000080300780c */ /* 0x000fe40000f24270 */
[C---:B-----5:R-:W-:Y:S01]  /*2b10*/  PRMT R141, R11.reuse, 0x7610, R141 ;  /* 0x000076100b8d7816 */ /* 0x060fe2000000008d */
[----:B0-----:R-:W-:Y:S01]  /*2b20*/  IMAD.U32 R120, R11, 0x10000, RZ ;  /* 0x000100000b787824 */ /* 0x001fe200078e00ff */
[----:B------:R-:W-:Y:S01]  /*2b30*/  IADD3 R148, P2, R148, R142, RZ ;  /* 0x0000008e94947210 */ /* 0x000fe20007f5e0ff */
[----:B------:R-:W-:Y:S02]  /*2b40*/  IMAD.IADD R143, R21, 0x1, R143 ;  /* 0x00000001158f7824 */ /* 0x000fe400078e028f */
[----:B------:R-:W-:Y:S02]  /*2b50*/  FMUL R120, R120, R137 ;  /* 0x0000008978787220 */ /* 0x000fe40000400000 */
[----:B------:R-:W-:-:S02]  /*2b60*/  IMAD.X R144, R143, 0x1, R145, P2 ;  /* 0x000000018f907824 */ /* 0x000fc400010e0691 */
[----:B------:R-:W-:Y:S01]  /*2b70*/  FFMA R121, R121, R136, R120 ;  /* 0x0000008879797223 */ /* 0x000fe20000000078 */
[----:B------:R-:W-:-:S04]  /*2b80*/  LEA R120, P2, R148, R14, 0x1 ;  /* 0x0000000e94787211 */ /* 0x000fc800078408ff */
[----:B------:R-:W-:Y:S02]  /*2b90*/  F2FP.BF16.F32.PACK_AB R21, RZ, R121 ;  /* 0x00000079ff15723e */ /* 0x000fe400000010ff */
[----:B------:R-:W-:-:S03]  /*2ba0*/  LEA.HI.X R121, R148, R15, R144, 0x1, P2 ;  /* 0x0000000f94797211 */ /* 0x000fc600010f0c90 */
[----:B------:R0:W-:Y:S04]  /*2bb0*/  @P3 STG.E.U16 desc[UR36][R8.64+0x2], R21 ;  /* 0x0000021508003986 */ /* 0x0001e8000c101524 */
[----:B------:R-:W2:Y:S01]  /*2bc0*/  @P1 LDG.E.LTC128B.U16 R141, desc[UR36][R120.64] ;  /* 0x00000024788d1981 */ /* 0x000ea2000c1e1520 */
[----:B------:R-:W-:Y:S01]  /*2bd0*/  IADD3 R12, P2, R12, R142, RZ ;  /* 0x0000008e0c0c7210 */ /* 0x000fe20007f5e0ff */
[----:B------:R-:W-:Y:S01]  /*2be0*/  BSSY B1, `(.L_x_37) ;  /* 0x0000011000017945 */ /* 0x000fe20003800000 */
[----:B------:R-:W-:-:S03]  /*2bf0*/  ISETP.GT.AND P0, PT, R3, 0x8, P0 ;  /* 0x000000080300780c */ /* 0x000fc60000704270 */
[----:B------:R-:W-:Y:S02]  /*2c00*/  IMAD.X R13, R13, 0x1, R143, P2 ;  /* 0x000000010d0d7824 */ /* 0x000fe400010e068f */
[----:B0-----:R-:W-:Y:S01]  /*2c10*/  IMAD.WIDE.U32 R20, R139, R20, R12 ;  /* 0x000000148b147225 */ /* 0x001fe200078e000c */
[C---:B------:R-:W-:Y:S02]  /*2c20*/  SHF.L.U64.HI R13, R4.reuse, 0x4, R5 ;  /* 0x00000004040d7819 */ /* 0x040fe40000010205 */
[----:B------:R-:W-:Y:S01]  /*2c30*/  LEA R12, P2, R4, R8, 0x4 ;  /* 0x00000008040c7211 */ /* 0x000fe200078420ff */
[----:B------:R-:W-:Y:S01]  /*2c40*/  IMAD.IADD R5, R151, 0x1, R21 ;  /* 0x0000000197057824 */ /* 0x000fe200078e0215 */
[----:B------:R-:W-:-:S03]  /*2c50*/  LEA R4, P3, R20, R14, 0x1 ;  /* 0x0000000e14047211 */ /* 0x000fc600078608ff */
[----:B------:R-:W-:Y:S01]  /*2c60*/  IMAD.X R13, R13, 0x1, R9, P2 ;  /* 0x000000010d0d7824 */ /* 0x000fe200010e0609 */
[----:B------:R-:W-:Y:S01]  /*2c70*/  LEA.HI.X R5, R20, R15, R5, 0x1, P3 ;  /* 0x0000000f14057211 */ /* 0x000fe200018f0c05 */
[----:B--2---:R-:W-:-:S04]  /*2c80*/  IMAD.U32 R138, R141, 0x10000, RZ ;  /* 0x000100008d8a7824 */ /* 0x004fc800078e00ff */
[----:B------:R-:W-:-:S04]  /*2c90*/  FMUL R11, R138, R137 ;  /* 0x000000898a0b7220 */ /* 0x000fc80000400000 */
[----:B------:R-:W-:-:S05]  /*2ca0*/  FFMA R11, R122, R136, R11 ;  /* 0x000000887a0b7223 */ /* 0x000fca000000000b */
[----:B------:R-:W-:-:S05]  /*2cb0*/  F2FP.BF16.F32.PACK_AB R11, RZ, R11 ;  /* 0x0000000bff0b723e */ /* 0x000fca00000010ff */
[----:B------:R0:W-:Y:S01]  /*2cc0*/  @P1 STG.E.U16 desc[UR36][R12.64], R11 ;  /* 0x0000000b0c001986 */ /* 0x0001e2000c101524 */
[----:B------:R-:W-:Y:S05]  /*2cd0*/  @!P0 BRA `(.L_x_38) ;  /* 0x0000000000048947 */ /* 0x000fea0003800000 */
[----:B------:R2:W5:Y:S02]  /*2ce0*/  LDG.E.LTC128B.U16 R141, desc[UR36][R4.64+0x2] ;  /* 0x00000224048d7981 */ /* 0x000564000c1e1520 */
.L_x_38:
[----:B------:R-:W-:Y:S05]  /*2cf0*/  BSYNC B1 ;  /* 0x0000000000017941 */ /* 0x000fea0003800000 */
.L_x_37:
[----:B-----5:R-:W-:Y:S01]  /*2d00*/  IMAD.U32 R14, R141, 0x10000, RZ ;  /* 0x000100008d0e7824 */ /* 0x020fe200078e00ff */
[----:B------:R-:W-:Y:S01]  /*2d10*/  ISETP.GT.AND P1, PT, R10, 0x8, PT ;  /* 0x000000080a00780c */ /* 0x000fe20003f24270 */
[----:B------:R-:W-:Y:S02]  /*2d20*/  BSSY B1, `(.L_x_39) ;  /* 0x0000008000017945 */ /* 0x000fe40003800000 */
[----:B------:R-:W-:Y:S01]  /*2d30*/  FMUL R14, R14, R137 ;  /* 0x000000890e0e7220 */ /* 0x000fe20000400000 */
[----:B------:R-:W-:-:S03]  /*2d40*/  ISETP.GT.AND P2, PT, R3, RZ, P1 ;  /* 0x000000ff0300720c */ /* 0x000fc60000f44270 */
[----:B------:R-:W-:-:S05]  /*2d50*/  FFMA R14, R123, R136, R14 ;  /* 0x000000887b0e7223 */ /* 0x000fca000000000e */
[----:B------:R-:W-:-:S05]  /*2d60*/  F2FP.BF16.F32.PACK_AB R14, RZ, R14 ;  /* 0x0000000eff0e723e */ /* 0x000fca00000010ff */
[----:B------:R3:W-:Y:S01]  /*2d70*/  @P0 STG.E.U16 desc[UR36][R12.64+0x2], R14 ;  /* 0x0000020e0c000986 */ /* 0x0007e2000c101524 */
[----:B------:R-:W-:Y:S05]  /*2d80*/  @!P2 BRA `(.L_x_40) ;  /* 0x000000000004a947 */ /* 0x000fea0003800000 */
[----:B------:R4:W5:Y:S02]  /*2d90*/  LDG.E.LTC128B.U16 R141, desc[UR36][R6.64+0x10] ;  /* 0x00001024068d7981 */ /* 0x000964000c1e1520 */
.L_x_40:
[----:B------:R-:W-:Y:S05]  /*2da0*/  BSYNC B1 ;  /* 0x0000000000017941 */ /* 0x000fea0003800000 */
.L_x_39:
[----:B---3-5:R-:W-:Y:S01]  /*2db0*/  IMAD.U32 R14, R141, 0x10000, RZ ;  /* 0x000100008d0e7824 */ /* 0x028fe200078e00ff */
[----:B------:R-:W-:Y:S01]  /*2dc0*/  ISETP.GT.AND P0, PT, R10, 0x9, PT ;  /* 0x000000090a00780c */ /* 0x000fe20003f04270 */
[----:B------:R-:W-:Y:S02]  /*2dd0*/  BSSY B1, `(.L_x_41) ;  /* 0x0000008000017945 */ /* 0x000fe40003800000 */
[----:B0-----:R-:W-:Y:S01]  /*2de0*/  FMUL R11, R14, R137 ;  /* 0x000000890e0b7220 */ /* 0x001fe20000400000 */
[----:B------:R-:W-:-:S03]  /*2df0*/  ISETP.GT.AND P3, PT, R3, RZ, P0 ;  /* 0x000000ff0300720c */ /* 0x000fc60000764270 */
[----:B------:R-:W-:-:S05]  /*2e00*/  FFMA R11, R124, R136, R11 ;  /* 0x000000887c0b7223 */ /* 0x000fca000000000b */
[----:B------:R-:W-:-:S05]  /*2e10*/  F2FP.BF16.F32.PACK_AB R11, RZ, R11 ;  /* 0x0000000bff0b723e */ /* 0x000fca00000010ff */
[----:B------:R0:W-:Y:S01]  /*2e20*/  @P2 STG.E.U16 desc[UR36][R8.64+0x10], R11 ;  /* 0x0000100b08002986 */ /* 0x0001e2000c101524 */
[----:B------:R-:W-:Y:S05]  /*2e30*/  @!P3 BRA `(.L_x_42) ;  /* 0x000000000004b947 */ /* 0x000fea0003800000 */
[----:B------:R3:W5:Y:S02]  /*2e40*/  LDG.E.LTC128B.U16 R141, desc[UR36][R6.64+0x12] ;  /* 0x00001224068d7981 */ /* 0x000764000c1e1520 */
.L_x_42:
[----:B------:R-:W-:Y:S05]  /*2e50*/  BSYNC B1 ;  /* 0x0000000000017941 */ /* 0x000fea0003800000 */
.L_x_41:
[----:B-----5:R-:W-:Y:S01]  /*2e60*/  IMAD.U32 R14, R141, 0x10000, RZ ;  /* 0x000100008d0e7824 */ /* 0x020fe200078e00ff */
[----:B------:R-:W-:Y:S01]  /*2e70*/  ISETP.GT.AND P1, PT, R3, 0x8, P1 ;  /* 0x000000080300780c */ /* 0x000fe20000f24270 */
[----:B------:R-:W-:Y:S02]  /*2e80*/  BSSY B1, `(.L_x_43) ;  /* 0x0000007000017945 */ /* 0x000fe40003800000 */
[----:B------:R-:W-:-:S04]  /*2e90*/  FMUL R14, R14, R137 ;  /* 0x000000890e0e7220 */ /* 0x000fc80000400000 */
[----:B------:R-:W-:-:S05]  /*2ea0*/  FFMA R14, R125, R136, R14 ;  /* 0x000000887d0e7223 */ /* 0x000fca000000000e */
[----:B------:R-:W-:-:S05]  /*2eb0*/  F2FP.BF16.F32.PACK_AB R14, RZ, R14 ;  /* 0x0000000eff0e723e */ /* 0x000fca00000010ff */
[----:B------:R0:W-:Y:S01]  /*2ec0*/  @P3 STG.E.U16 desc[UR36][R8.64+0x12], R14 ;  /* 0x0000120e08003986 */ /* 0x0001e2000c101524 */
[----:B------:R-:W-:Y:S05]  /*2ed0*/  @!P1 BRA `(.L_x_44) ;  /* 0x0000000000049947 */ /* 0x000fea0003800000 */
[----:B------:R0:W5:Y:S02]  /*2ee0*/  LDG.E.LTC128B.U16 R141, desc[UR36][R4.64+0x10] ;  /* 0x00001024048d7981 */ /* 0x000164000c1e1520 */
.L_x_44:
[----:B------:R-:W-:Y:S05]  /*2ef0*/  BSYNC B1 ;  /* 0x0000000000017941 */ /* 0x000fea0003800000 */
.L_x_43:
[----:B0----5:R-:W-:Y:S01]  /*2f00*/  IMAD.U32 R14, R141, 0x10000, RZ ;  /* 0x000100008d0e7824 */ /* 0x021fe200078e00ff */
        /* <DEDUP_REMOVED lines=8> */
.L_x_46:
[----:B------:R-:W-:Y:S05]  /*2f90*/  BSYNC B1 ;  /* 0x0000000000017941 */ /* 0x000fea0003800000 */
.L_x_45:
        /* <DEDUP_REMOVED lines=10> */
.L_x_48:
[----:B------:R-:W-:Y:S05]  /*3040*/  BSYNC B1 ;  /* 0x0000000000017941 */ /* 0x000fea0003800000 */
.L_x_47:
[----:B0----5:R-:W-:Y:S01]  /*3050*/  IMAD.U32 R14, R141, 0x10000, RZ ;  /* 0x000100008d0e7824 */ /* 0x021fe200078e00ff */
        /* <DEDUP_REMOVED lines=9> */
.L_x_50:
[----:B------:R-:W-:Y:S05]  /*30f0*/  BSYNC B1 ;  /* 0x0000000000017941 */ /* 0x000fea0003800000 */
.L_x_49:
        /* <DEDUP_REMOVED lines=9> */
.L_x_52:
[----:B------:R-:W-:Y:S05]  /*3190*/  BSYNC B1 ;  /* 0x0000000000017941 */ /* 0x000fea0003800000 */
.L_x_51:
        /* <DEDUP_REMOVED lines=9> */
.L_x_54:
[----:B------:R-:W-:Y:S05]  /*3230*/  BSYNC B1 ;  /* 0x0000000000017941 */ /* 0x000fea0003800000 */
.L_x_53:
        /* <DEDUP_REMOVED lines=10> */
.L_x_56:
[----:B------:R-:W-:Y:S05]  /*32e0*/  BSYNC B1 ;  /* 0x0000000000017941 */ /* 0x000fea0003800000 */
.L_x_55:
        /* <DEDUP_REMOVED lines=10> */
.L_x_58:
[----:B------:R-:W-:Y:S05]  /*3390*/  BSYNC B1 ;  /* 0x0000000000017941 */ /* 0x000fea0003800000 */
.L_x_57:
        /* <DEDUP_REMOVED lines=9> */
.L_x_60:
[----:B------:R-:W-:Y:S05]  /*3430*/  BSYNC B1 ;  /* 0x0000000000017941 */ /* 0x000fea0003800000 */
.L_x_59:
        /* <DEDUP_REMOVED lines=9> */
.L_x_62:
[----:B------:R-:W-:Y:S05]  /*34d0*/  BSYNC B1 ;  /* 0x0000000000017941 */ /* 0x000fea0003800000 */
.L_x_61:
        /* <DEDUP_REMOVED lines=10> */
.L_x_64:
[----:B------:R-:W-:Y:S05]  /*3580*/  BSYNC B1 ;  /* 0x0000000000017941 */ /* 0x000fea0003800000 */
.L_x_63:
        /* <DEDUP_REMOVED lines=10> */
.L_x_66:
[----:B------:R-:W-:Y:S05]  /*3630*/  BSYNC B1 ;  /* 0x0000000000017941 */ /* 0x000fea0003800000 */
.L_x_65:
        /* <DEDUP_REMOVED lines=9> */
.L_x_68:
[----:B------:R-:W-:Y:S05]  /*36d0*/  BSYNC B1 ;  /* 0x0000000000017941 */ /* 0x000fea0003800000 */
.L_x_67:
        /* <DEDUP_REMOVED lines=9> */
.L_x_70:
[----:B------:R-:W-:Y:S05]  /*3770*/  BSYNC B1 ;  /* 0x0000000000017941 */ /* 0x000fea0003800000 */
.L_x_69:
        /* <DEDUP_REMOVED lines=10> */
.L_x_72:
[----:B------:R-:W-:Y:S05]  /*3820*/  BSYNC B1 ;  /* 0x0000000000017941 */ /* 0x000fea0003800000 */
.L_x_71:
        /* <DEDUP_REMOVED lines=10> */
.L_x_74:
[----:B------:R-:W-:Y:S05]  /*38d0*/  BSYNC B1 ;  /* 0x0000000000017941 */ /* 0x000fea0003800000 */
.L_x_73:
        /* <DEDUP_REMOVED lines=9> */
.L_x_76:
[----:B------:R-:W-:Y:S05]  /*3970*/  BSYNC B1 ;  /* 0x0000000000017941 */ /* 0x000fea0003800000 */
.L_x_75:
        /* <DEDUP_REMOVED lines=9> */
.L_x_78:
[----:B------:R-:W-:Y:S05]  /*3a10*/  BSYNC B1 ;  /* 0x0000000000017941 */ /* 0x000fea0003800000 */
.L_x_77:
        /* <DEDUP_REMOVED lines=10> */
.L_x_80:
[----:B------:R-:W-:Y:S05]  /*3ac0*/  BSYNC B1 ;  /* 0x0000000000017941 */ /* 0x000fea0003800000 */
.L_x_79:
        /* <DEDUP_REMOVED lines=10> */
.L_x_82:
[----:B------:R-:W-:Y:S05]  /*3b70*/  BSYNC B1 ;  /* 0x0000000000017941 */ /* 0x000fea0003800000 */
.L_x_81:
        /* <DEDUP_REMOVED lines=9> */
.L_x_84:
[----:B------:R-:W-:Y:S05]  /*3c10*/  BSYNC B1 ;  /* 0x0000000000017941 */ /* 0x000fea0003800000 */
.L_x_83:
        /* <DEDUP_REMOVED lines=9> */
.L_x_86:
[----:B------:R-:W-:Y:S05]  /*3cb0*/  BSYNC B1 ;  /* 0x0000000000017941 */ /* 0x000fea0003800000 */
.L_x_85:
        /* <DEDUP_REMOVED lines=10> */
.L_x_88:
[----:B------:R-:W-:Y:S05]  /*3d60*/  BSYNC B1 ;  /* 0x0000000000017941 */ /* 0x000fea0003800000 */
.L_x_87:
        /* <DEDUP_REMOVED lines=10> */
.L_x_90:
[----:B------:R-:W-:Y:S05]  /*3e10*/  BSYNC B1 ;  /* 0x0000000000017941 */ /* 0x000fea0003800000 */
.L_x_89:
        /* <DEDUP_REMOVED lines=9> */
.L_x_92:
[----:B------:R-:W-:Y:S05]  /*3eb0*/  BSYNC B1 ;  /* 0x0000000000017941 */ /* 0x000fea0003800000 */
.L_x_91:
        /* <DEDUP_REMOVED lines=9> */
.L_x_94:
[----:B------:R-:W-:Y:S05]  /*3f50*/  BSYNC B1 ;  /* 0x0000000000017941 */ /* 0x000fea0003800000 */
.L_x_93:
        /* <DEDUP_REMOVED lines=10> */
.L_x_96:
[----:B------:R-:W-:Y:S05]  /*4000*/  BSYNC B1 ;  /* 0x0000000000017941 */ /* 0x000fea0003800000 */
.L_x_95:
        /* <DEDUP_REMOVED lines=10> */
.L_x_98:
[----:B------:R-:W-:Y:S05]  /*40b0*/  BSYNC B1 ;  /* 0x0000000000017941 */ /* 0x000fea0003800000 */
.L_x_97:
        /* <DEDUP_REMOVED lines=9> */
.L_x_100:
[----:B------:R-:W-:Y:S05]  /*4150*/  BSYNC B1 ;  /* 0x0000000000017941 */ /* 0x000fea0003800000 */
.L_x_99:
        /* <DEDUP_REMOVED lines=9> */
.L_x_102:
[----:B------:R-:W-:Y:S05]  /*41f0*/  BSYNC B1 ;  /* 0x0000000000017941 */ /* 0x000fea0003800000 */
.L_x_101:
        /* <DEDUP_REMOVED lines=10> */
.L_x_104:
[----:B------:R-:W-:Y:S05]  /*42a0*/  BSYNC B1 ;  /* 0x0000000000017941 */ /* 0x000fea0003800000 */
.L_x_103:
        /* <DEDUP_REMOVED lines=10> */
.L_x_106:
[----:B------:R-:W-:Y:S05]  /*4350*/  BSYNC B1 ;  /* 0x0000000000017941 */ /* 0x000fea0003800000 */
.L_x_105:
        /* <DEDUP_REMOVED lines=9> */
.L_x_108:
[----:B------:R-:W-:Y:S05]  /*43f0*/  BSYNC B1 ;  /* 0x0000000000017941 */ /* 0x000fea0003800000 */
.L_x_107:
        /* <DEDUP_REMOVED lines=9> */
.L_x_110:
[----:B------:R-:W-:Y:S05]  /*4490*/  BSYNC B1 ;  /* 0x0000000000017941 */ /* 0x000fea0003800000 */
.L_x_109:
        /* <DEDUP_REMOVED lines=10> */
.L_x_112:
[----:B------:R-:W-:Y:S05]  /*4540*/  BSYNC B1 ;  /* 0x0000000000017941 */ /* 0x000fea0003800000 */
.L_x_111:
        /* <DEDUP_REMOVED lines=10> */
.L_x_114:
[----:B------:R-:W-:Y:S05]  /*45f0*/  BSYNC B1 ;  /* 0x0000000000017941 */ /* 0x000fea0003800000 */
.L_x_113:
        /* <DEDUP_REMOVED lines=9> */
.L_x_116:
[----:B------:R-:W-:Y:S05]  /*4690*/  BSYNC B1 ;  /* 0x0000000000017941 */ /* 0x000fea0003800000 */
.L_x_115:
        /* <DEDUP_REMOVED lines=9> */
.L_x_118:
[----:B------:R-:W-:Y:S05]  /*4730*/  BSYNC B1 ;  /* 0x0000000000017941 */ /* 0x000fea0003800000 */
.L_x_117:
        /* <DEDUP_REMOVED lines=10> */
.L_x_120:
[----:B------:R-:W-:Y:S05]  /*47e0*/  BSYNC B1 ;  /* 0x0000000000017941 */ /* 0x000fea0003800000 */
.L_x_119:
        /* <DEDUP_REMOVED lines=10> */
.L_x_122:
[----:B------:R-:W-:Y:S05]  /*4890*/  BSYNC B1 ;  /* 0x0000000000017941 */ /* 0x000fea0003800000 */
.L_x_121:
        /* <DEDUP_REMOVED lines=9> */
.L_x_124:
[----:B------:R-:W-:Y:S05]  /*4930*/  BSYNC B1 ;  /* 0x0000000000017941 */ /* 0x000fea0003800000 */
.L_x_123:
        /* <DEDUP_REMOVED lines=9> */
.L_x_126:
[----:B------:R-:W-:Y:S05]  /*49d0*/  BSYNC B1 ;  /* 0x0000000000017941 */ /* 0x000fea0003800000 */
.L_x_125:
        /* <DEDUP_REMOVED lines=10> */
.L_x_128:
[----:B------:R-:W-:Y:S05]  /*4a80*/  BSYNC B1 ;  /* 0x0000000000017941 */ /* 0x000fea0003800000 */
.L_x_127:
        /* <DEDUP_REMOVED lines=10> */
.L_x_130:
[----:B------:R-:W-:Y:S05]  /*4b30*/  BSYNC B1 ;  /* 0x0000000000017941 */ /* 0x000fea0003800000 */
.L_x_129:
        /* <DEDUP_REMOVED lines=9> */
.L_x_132:
[----:B------:R-:W-:Y:S05]  /*4bd0*/  BSYNC B1 ;  /* 0x0000000000017941 */ /* 0x000fea0003800000 */
.L_x_131:
        /* <DEDUP_REMOVED lines=9> */
.L_x_134:
[----:B------:R-:W-:Y:S05]  /*4c70*/  BSYNC B1 ;  /* 0x0000000000017941 */ /* 0x000fea0003800000 */
.L_x_133:
        /* <DEDUP_REMOVED lines=10> */
.L_x_136:
[----:B------:R-:W-:Y:S05]  /*4d20*/  BSYNC B1 ;  /* 0x0000000000017941 */ /* 0x000fea0003800000 */
.L_x_135:
        /* <DEDUP_REMOVED lines=10> */
.L_x_138:
[----:B------:R-:W-:Y:S05]  /*4dd0*/  BSYNC B1 ;  /* 0x0000000000017941 */ /* 0x000fea0003800000 */
.L_x_137:
        /* <DEDUP_REMOVED lines=9> */
.L_x_140:
[----:B------:R-:W-:Y:S05]  /*4e70*/  BSYNC B1 ;  /* 0x0000000000017941 */ /* 0x000fea0003800000 */
.L_x_139:
        /* <DEDUP_REMOVED lines=9> */
.L_x_142:
[----:B------:R-:W-:Y:S05]  /*4f10*/  BSYNC B1 ;  /* 0x0000000000017941 */ /* 0x000fea0003800000 */
.L_x_141:
        /* <DEDUP_REMOVED lines=10> */
.L_x_144:
[----:B------:R-:W-:Y:S05]  /*4fc0*/  BSYNC B1 ;  /* 0x0000000000017941 */ /* 0x000fea0003800000 */
.L_x_143:
        /* <DEDUP_REMOVED lines=10> */
.L_x_146:
[----:B------:R-:W-:Y:S05]  /*5070*/  BSYNC B1 ;  /* 0x0000000000017941 */ /* 0x000fea0003800000 */
.L_x_145:
        /* <DEDUP_REMOVED lines=9> */
.L_x_148:
[----:B------:R-:W-:Y:S05]  /*5110*/  BSYNC B1 ;  /* 0x0000000000017941 */ /* 0x000fea0003800000 */
.L_x_147:
        /* <DEDUP_REMOVED lines=9> */
.L_x_150:
[----:B------:R-:W-:Y:S05]  /*51b0*/  BSYNC B1 ;  /* 0x0000000000017941 */ /* 0x000fea0003800000 */
.L_x_149:
        /* <DEDUP_REMOVED lines=10> */
.L_x_152:
[----:B------:R-:W-:Y:S05]  /*5260*/  BSYNC B1 ;  /* 0x0000000000017941 */ /* 0x000fea0003800000 */
.L_x_151:
        /* <DEDUP_REMOVED lines=10> */
.L_x_154:
[----:B------:R-:W-:Y:S05]  /*5310*/  BSYNC B1 ;  /* 0x0000000000017941 */ /* 0x000fea0003800000 */
.L_x_153:
        /* <DEDUP_REMOVED lines=9> */
.L_x_156:
[----:B------:R-:W-:Y:S05]  /*53b0*/  BSYNC B1 ;  /* 0x0000000000017941 */ /* 0x000fea0003800000 */
.L_x_155:
        /* <DEDUP_REMOVED lines=9> */
.L_x_158:
[----:B------:R-:W-:Y:S05]  /*5450*/  BSYNC B1 ;  /* 0x0000000000017941 */ /* 0x000fea0003800000 */
.L_x_157:
        /* <DEDUP_REMOVED lines=10> */
.L_x_160:
[----:B------:R-:W-:Y:S05]  /*5500*/  BSYNC B1 ;  /* 0x0000000000017941 */ /* 0x000fea0003800000 */
.L_x_159:
        /* <DEDUP_REMOVED lines=10> */
.L_x_162:
[----:B------:R-:W-:Y:S05]  /*55b0*/  BSYNC B1 ;  /* 0x0000000000017941 */ /* 0x000fea0003800000 */
.L_x_161:
        /* <DEDUP_REMOVED lines=9> */
.L_x_164:
[----:B------:R-:W-:Y:S05]  /*5650*/  BSYNC B1 ;  /* 0x0000000000017941 */ /* 0x000fea0003800000 */
.L_x_163:
        /* <DEDUP_REMOVED lines=9> */
.L_x_166:
[----:B------:R-:W-:Y:S05]  /*56f0*/  BSYNC B1 ;  /* 0x0000000000017941 */ /* 0x000fea0003800000 */
.L_x_165:
        /* <DEDUP_REMOVED lines=10> */
.L_x_168:
[----:B------:R-:W-:Y:S05]  /*57a0*/  BSYNC B1 ;  /* 0x0000000000017941 */ /* 0x000fea0003800000 */
.L_x_167:
        /* <DEDUP_REMOVED lines=10> */
.L_x_170:
[----:B------:R-:W-:Y:S05]  /*5850*/  BSYNC B1 ;  /* 0x0000000000017941 */ /* 0x000fea0003800000 */
.L_x_169:
        /* <DEDUP_REMOVED lines=9> */
.L_x_172:
[----:B------:R-:W-:Y:S05]  /*58f0*/  BSYNC B1 ;  /* 0x0000000000017941 */ /* 0x000fea0003800000 */
.L_x_171:
        /* <DEDUP_REMOVED lines=9> */
.L_x_174:
[----:B------:R-:W-:Y:S05]  /*5990*/  BSYNC B1 ;  /* 0x0000000000017941 */ /* 0x000fea0003800000 */
.L_x_173:
        /* <DEDUP_REMOVED lines=10> */
.L_x_176:
[----:B------:R-:W-:Y:S05]  /*5a40*/  BSYNC B1 ;  /* 0x0000000000017941 */ /* 0x000fea0003800000 */
.L_x_175:
        /* <DEDUP_REMOVED lines=10> */
.L_x_178:
[----:B------:R-:W-:Y:S05]  /*5af0*/  BSYNC B1 ;  /* 0x0000000000017941 */ /* 0x000fea0003800000 */
.L_x_177:
        /* <DEDUP_REMOVED lines=9> */
.L_x_180:
[----:B------:R-:W-:Y:S05]  /*5b90*/  BSYNC B1 ;  /* 0x0000000000017941 */ /* 0x000fea0003800000 */
.L_x_179:
        /* <DEDUP_REMOVED lines=9> */
.L_x_182:
[----:B------:R-:W-:Y:S05]  /*5c30*/  BSYNC B1 ;  /* 0x0000000000017941 */ /* 0x000fea0003800000 */
.L_x_181:
        /* <DEDUP_REMOVED lines=10> */
.L_x_184:
[----:B------:R-:W-:Y:S05]  /*5ce0*/  BSYNC B1 ;  /* 0x0000000000017941 */ /* 0x000fea0003800000 */
.L_x_183:
        /* <DEDUP_REMOVED lines=10> */
.L_x_186:
[----:B------:R-:W-:Y:S05]  /*5d90*/  BSYNC B1 ;  /* 0x0000000000017941 */ /* 0x000fea0003800000 */
.L_x_185:
        /* <DEDUP_REMOVED lines=9> */
.L_x_188:
[----:B------:R-:W-:Y:S05]  /*5e30*/  BSYNC B1 ;  /* 0x0000000000017941 */ /* 0x000fea0003800000 */
.L_x_187:
        /* <DEDUP_REMOVED lines=9> */
.L_x_190:
[----:B------:R-:W-:Y:S05]  /*5ed0*/  BSYNC B1 ;  /* 0x0000000000017941 */ /* 0x000fea0003800000 */
.L_x_189:
        /* <DEDUP_REMOVED lines=10> */
.L_x_192:
[----:B------:R-:W-:Y:S05]  /*5f80*/  BSYNC B1 ;  /* 0x0000000000017941 */ /* 0x000fea0003800000 */
.L_x_191:
        /* <DEDUP_REMOVED lines=10> */
.L_x_194:
[----:B------:R-:W-:Y:S05]  /*6030*/  BSYNC B1 ;  /* 0x0000000000017941 */ /* 0x000fea0003800000 */
.L_x_193:
        /* <DEDUP_REMOVED lines=9> */
.L_x_196:
[----:B------:R-:W-:Y:S05]  /*60d0*/  BSYNC B1 ;  /* 0x0000000000017941 */ /* 0x000fea0003800000 */
.L_x_195:
        /* <DEDUP_REMOVED lines=9> */
.L_x_198:
[----:B------:R-:W-:Y:S05]  /*6170*/  BSYNC B1 ;  /* 0x0000000000017941 */ /* 0x000fea0003800000 */
.L_x_197:
        /* <DEDUP_REMOVED lines=10> */
.L_x_200:
[----:B------:R-:W-:Y:S05]  /*6220*/  BSYNC B1 ;  /* 0x0000000000017941 */ /* 0x000fea0003800000 */
.L_x_199:
        /* <DEDUP_REMOVED lines=10> */
.L_x_202:
[----:B------:R-:W-:Y:S05]  /*62d0*/  BSYNC B1 ;  /* 0x0000000000017941 */ /* 0x000fea0003800000 */
.L_x_201:
        /* <DEDUP_REMOVED lines=9> */
.L_x_204:
[----:B------:R-:W-:Y:S05]  /*6370*/  BSYNC B1 ;  /* 0x0000000000017941 */ /* 0x000fea0003800000 */
.L_x_203:
        /* <DEDUP_REMOVED lines=9> */
.L_x_206:
[----:B------:R-:W-:Y:S05]  /*6410*/  BSYNC B1 ;  /* 0x0000000000017941 */ /* 0x000fea0003800000 */
.L_x_205:
        /* <DEDUP_REMOVED lines=10> */
.L_x_208:
[----:B------:R-:W-:Y:S05]  /*64c0*/  BSYNC B1 ;  /* 0x0000000000017941 */ /* 0x000fea0003800000 */
.L_x_207:
        /* <DEDUP_REMOVED lines=10> */
.L_x_210:
[----:B------:R-:W-:Y:S05]  /*6570*/  BSYNC B1 ;  /* 0x0000000000017941 */ /* 0x000fea0003800000 */
.L_x_209:
        /* <DEDUP_REMOVED lines=9> */
.L_x_212:
[----:B------:R-:W-:Y:S05]  /*6610*/  BSYNC B1 ;  /* 0x0000000000017941 */ /* 0x000fea0003800000 */
.L_x_211:
        /* <DEDUP_REMOVED lines=9> */
.L_x_214:
[----:B------:R-:W-:Y:S05]  /*66b0*/  BSYNC B1 ;  /* 0x0000000000017941 */ /* 0x000fea0003800000 */
.L_x_213:
        /* <DEDUP_REMOVED lines=10> */
.L_x_216:
[----:B------:R-:W-:Y:S05]  /*6760*/  BSYNC B1 ;  /* 0x0000000000017941 */ /* 0x000fea0003800000 */
.L_x_215:
        /* <DEDUP_REMOVED lines=10> */
.L_x_218:
[----:B------:R-:W-:Y:S05]  /*6810*/  BSYNC B1 ;  /* 0x0000000000017941 */ /* 0x000fea0003800000 */
.L_x_217:
        /* <DEDUP_REMOVED lines=9> */
.L_x_220:
[----:B------:R-:W-:Y:S05]  /*68b0*/  BSYNC B1 ;  /* 0x0000000000017941 */ /* 0x000fea0003800000 */
.L_x_219:
        /* <DEDUP_REMOVED lines=9> */
.L_x_222:
[----:B------:R-:W-:Y:S05]  /*6950*/  BSYNC B1 ;  /* 0x0000000000017941 */ /* 0x000fea0003800000 */
.L_x_221:
        /* <DEDUP_REMOVED lines=10> */
.L_x_224:
[----:B------:R-:W-:Y:S05]  /*6a00*/  BSYNC B1 ;  /* 0x0000000000017941 */ /* 0x000fea0003800000 */
.L_x_223:
        /* <DEDUP_REMOVED lines=10> */
.L_x_226:
[----:B------:R-:W-:Y:S05]  /*6ab0*/  BSYNC B1 ;  /* 0x0000000000017941 */ /* 0x000fea0003800000 */
.L_x_225:
        /* <DEDUP_REMOVED lines=9> */
.L_x_228:
[----:B------:R-:W-:Y:S05]  /*6b50*/  BSYNC B1 ;  /* 0x0000000000017941 */ /* 0x000fea0003800000 */
.L_x_227:
        /* <DEDUP_REMOVED lines=9> */
.L_x_230:
[----:B------:R-:W-:Y:S05]  /*6bf0*/  BSYNC B1 ;  /* 0x0000000000017941 */ /* 0x000fea0003800000 */
.L_x_229:
        /* <DEDUP_REMOVED lines=10> */
.L_x_232:
[----:B------:R-:W-:Y:S05]  /*6ca0*/  BSYNC B1 ;  /* 0x0000000000017941 */ /* 0x000fea0003800000 */
.L_x_231:
        /* <DEDUP_REMOVED lines=10> */
.L_x_234:
[----:B------:R-:W-:Y:S05]  /*6d50*/  BSYNC B1 ;  /* 0x0000000000017941 */ /* 0x000fea0003800000 */
.L_x_233:
        /* <DEDUP_REMOVED lines=9> */
.L_x_236:
[----:B------:R-:W-:Y:S05]  /*6df0*/  BSYNC B1 ;  /* 0x0000000000017941 */ /* 0x000fea0003800000 */
.L_x_235:
        /* <DEDUP_REMOVED lines=9> */
.L_x_238:
[----:B------:R-:W-:Y:S05]  /*6e90*/  BSYNC B1 ;  /* 0x0000000000017941 */ /* 0x000fea0003800000 */
.L_x_237:
        /* <DEDUP_REMOVED lines=10> */
.L_x_240:
[----:B------:R-:W-:Y:S05]  /*6f40*/  BSYNC B1 ;  /* 0x0000000000017941 */ /* 0x000fea0003800000 */
.L_x_239:
        /* <DEDUP_REMOVED lines=10> */
.L_x_242:
[----:B------:R-:W-:Y:S05]  /*6ff0*/  BSYNC B1 ;  /* 0x0000000000017941 */ /* 0x000fea0003800000 */
.L_x_241:
        /* <DEDUP_REMOVED lines=9> */
.L_x_244:
[----:B------:R-:W-:Y:S05]  /*7090*/  BSYNC B1 ;  /* 0x0000000000017941 */ /* 0x000fea0003800000 */
.L_x_243:
        /* <DEDUP_REMOVED lines=9> */
.L_x_246:
[----:B------:R-:W-:Y:S05]  /*7130*/  BSYNC B1 ;  /* 0x0000000000017941 */ /* 0x000fea0003800000 */
.L_x_245:
        /* <DEDUP_REMOVED lines=10> */
.L_x_248:
[----:B------:R-:W-:Y:S05]  /*71e0*/  BSYNC B1 ;  /* 0x0000000000017941 */ /* 0x000fea0003800000 */
.L_x_247:
        /* <DEDUP_REMOVED lines=10> */
.L_x_250:
[----:B------:R-:W-:Y:S05]  /*7290*/  BSYNC B1 ;  /* 0x0000000000017941 */ /* 0x000fea0003800000 */
.L_x_249:
[----:B01-345:R-:W-:Y:S01]  /*72a0*/  IMAD.U32 R6, R141, 0x10000, RZ ;  /* 0x000100008d067824 */ /* 0x03bfe200078e00ff */
        /* <DEDUP_REMOVED lines=8> */
.L_x_252:
[----:B------:R-:W-:Y:S05]  /*7330*/  BSYNC B1 ;  /* 0x0000000000017941 */ /* 0x000fea0003800000 */
.L_x_251:
[----:B0----5:R-:W-:Y:S01]  /*7340*/  IMAD.U32 R6, R141, 0x10000, RZ ;  /* 0x000100008d067824 */ /* 0x021fe200078e00ff */
[----:B------:R-:W-:Y:S01]  /*7350*/  ISETP.GT.AND P0, PT, R3, 0x8, P0 ;  /* 0x000000080300780c */ /* 0x000fe20000704270 */
[----:B------:R-:W-:Y:S02]  /*7360*/  BSSY B1, `(.L_x_253) ;  /* 0x000000a000017945 */ /* 0x000fe40003800000 */
[----:B------:R-:W-:Y:S01]  /*7370*/  FMUL R7, R6, R137 ;  /* 0x0000008906077220 */ /* 0x000fe20000400000 */
[----:B------:R-:W-:-:S03]  /*7380*/  @P1 IMAD.MOV.U32 R6, RZ, RZ, R12 ;  /* 0x000000ffff061224 */ /* 0x000fc600078e000c */
[----:B------:R-:W-:-:S05]  /*7390*/  FFMA R7, R38, R136, R7 ;  /* 0x0000008826077223 */ /* 0x000fca0000000007 */
[----:B------:R-:W-:-:S04]  /*73a0*/  F2FP.BF16.F32.PACK_AB R7, RZ, R7 ;  /* 0x00000007ff07723e */ /* 0x000fc800000010ff */
[----:B------:R-:W-:Y:S01]  /*73b0*/  PRMT R8, R7, 0x7610, R8 ;  /* 0x0000761007087816 */ /* 0x000fe20000000008 */
[----:B------:R-:W-:-:S05]  /*73c0*/  @P1 IMAD.MOV.U32 R7, RZ, RZ, R13 ;  /* 0x000000ffff071224 */ /* 0x000fca00078e000d */
[----:B------:R0:W-:Y:S01]  /*73d0*/  @P1 STG.E.U16 desc[UR36][R6.64+0x1b0], R8 ;  /* 0x0001b00806001986 */ /* 0x0001e2000c101524 */
[----:B------:R-:W-:Y:S05]  /*73e0*/  @!P0 BRA `(.L_x_254) ;  /* 0x0000000000048947 */ /* 0x000fea0003800000 */
[----:B------:R3:W5:Y:S02]  /*73f0*/  LDG.E.LTC128B.U16 R141, desc[UR36][R4.64+0x1b2] ;  /* 0x0001b224048d7981 */ /* 0x000764000c1e1520 */
.L_x_254:
[----:B------:R-:W-:Y:S05]  /*7400*/  BSYNC B1 ;  /* 0x0000000000017941 */ /* 0x000fea0003800000 */
.L_x_253:
[----:B------:R-:W-:Y:S05]  /*7410*/  @!P0 BRA `(.L_x_255) ;  /* 0x0000002400c08947 */ /* 0x000fea0003800000 */
[----:B-123-5:R-:W-:-:S04]  /*7420*/  IMAD.U32 R4, R141, 0x10000, RZ ;  /* 0x000100008d047824 */ /* 0x02efc800078e00ff */
[----:B------:R-:W-:-:S04]  /*7430*/  FMUL R4, R4, R137 ;  /* 0x0000008904047220 */ /* 0x000fc80000400000 */
[----:B------:R-:W-:-:S05]  /*7440*/  FFMA R4, R39, R136, R4 ;  /* 0x0000008827047223 */ /* 0x000fca0000000004 */
[----:B------:R-:W-:-:S05]  /*7450*/  F2FP.BF16.F32.PACK_AB R4, RZ, R4 ;  /* 0x00000004ff04723e */ /* 0x000fca00000010ff */
[----:B------:R4:W-:Y:S01]  /*7460*/  STG.E.U16 desc[UR36][R12.64+0x1b2], R4 ;  /* 0x0001b2040c007986 */ /* 0x0009e2000c101524 */
[----:B------:R-:W-:Y:S05]  /*7470*/  BRA `(.L_x_255) ;  /* 0x0000002400a87947 */ /* 0x000fea0003800000 */
.L_x_34:
[----:B------:R-:W-:Y:S01]  /*7480*/  ULDC.64 UR4, c[0x0][0x5c0] ;  /* 0x0001700000047ab9 */ /* 0x000fe20000000a00 */
[----:B------:R-:W-:Y:S01]  /*7490*/  ISETP.GT.AND P3, PT, R10, 0x1, PT ;  /* 0x000000010a00780c */ /* 0x000fe20003f64270 */
[-C--:B------:R-:W-:Y:S01]  /*74a0*/  FMUL R120, R120, R136.reuse ;  /* 0x0000008878787220 */ /* 0x080fe20000400000 */
[----:B------:R-:W-:Y:S01]  /*74b0*/  LEA R8, P0, R6, UR4, 0x1 ;  /* 0x0000000406087c11 */ /* 0x000fe2000f8008ff */
[-C--:B------:R-:W-:Y:S01]  /*74c0*/  FMUL R121, R121, R136.reuse ;  /* 0x0000008879797220 */ /* 0x080fe20000400000 */
[----:B------:R-:W-:Y:S01]  /*74d0*/  SHF.L.U64.HI R5, R4, 0x4, R5 ;  /* 0x0000000404057819 */ /* 0x000fe20000010205 */
[-C--:B------:R-:W-:Y:S01]  /*74e0*/  FMUL R122, R122, R136.reuse ;  /* 0x000000887a7a7220 */ /* 0x080fe20000400000 */
[----:B------:R-:W-:Y:S01]  /*74f0*/  LEA.HI.X R9, R6, UR5, R9, 0x1, P0 ;  /* 0x0000000506097c11 */ /* 0x000fe200080f0c09 */
[-C--:B------:R-:W-:Y:S01]  /*7500*/  FMUL R123, R123, R136.reuse ;  /* 0x000000887b7b7220 */ /* 0x080fe20000400000 */
[----:B------:R-:W-:Y:S01]  /*7510*/  ISETP.GT.AND P0, PT, R3, RZ, P3 ;  /* 0x000000ff0300720c */ /* 0x000fe20001f04270 */
[----:B------:R-:W-:Y:S01]  /*7520*/  FMUL R124, R124, R136 ;  /* 0x000000887c7c7220 */ /* 0x000fe20000400000 */
[----:B------:R-:W-:Y:S01]  /*7530*/  F2FP.BF16.F32.PACK_AB R120, RZ, R120 ;  /* 0x00000078ff78723e */ /* 0x000fe200000010ff */
[-C--:B------:R-:W-:Y:S01]  /*7540*/  FMUL R125, R125, R136.reuse ;  /* 0x000000887d7d7220 */ /* 0x080fe20000400000 */
[----:B------:R-:W-:Y:S01]  /*7550*/  F2FP.BF16.F32.PACK_AB R121, RZ, R121 ;  /* 0x00000079ff79723e */ /* 0x000fe200000010ff */
[----:B------:R-:W-:Y:S01]  /*7560*/  FMUL R126, R126, R136 ;  /* 0x000000887e7e7220 */ /* 0x000fe20000400000 */
[----:B------:R-:W-:Y:S01]  /*7570*/  LEA R4, P4, R4, R8, 0x4 ;  /* 0x0000000804047211 */ /* 0x000fe200078820ff */
[----:B------:R-:W-:Y:S01]  /*7580*/  @P2 STG.E.U16 desc[UR36][R8.64], R120 ;  /* 0x0000007808002986 */ /* 0x000fe2000c101524 */
[----:B------:R-:W-:Y:S01]  /*7590*/  ISETP.GT.AND P2, PT, R10, 0x8, PT ;  /* 0x000000080a00780c */ /* 0x000fe20003f44270 */
[----:B------:R-:W-:Y:S01]  /*75a0*/  FMUL R127, R127, R136 ;  /* 0x000000887f7f7220 */ /* 0x000fe20000400000 */
[----:B------:R-:W-:Y:S01]  /*75b0*/  ISETP.GT.AND P1, PT, R3, 0x8, P1 ;  /* 0x000000080300780c */ /* 0x000fe20000f24270 */
[--C-:B------:R-:W-:Y:S01]  /*75c0*/  IMAD.X R5, R5, 0x1, R9.reuse, P4 ;  /* 0x0000000105057824 */ /* 0x100fe200020e0609 */
[C---:B------:R-:W-:Y:S01]  /*75d0*/  ISETP.GT.AND P5, PT, R3.reuse, RZ, P2 ;  /* 0x000000ff0300720c */ /* 0x040fe200017a4270 */
[--C-:B------:R-:W-:Y:S01]  /*75e0*/  @P0 IMAD.MOV.U32 R6, RZ, RZ, R8.reuse ;  /* 0x000000ffff060224 */ /* 0x100fe200078e0008 */
[----:B------:R-:W-:Y:S01]  /*75f0*/  ISETP.GT.AND P3, PT, R3, 0x8, P3 ;  /* 0x000000080300780c */ /* 0x000fe20001f64270 */
[--C-:B------:R-:W-:Y:S01]  /*7600*/  @P0 IMAD.MOV.U32 R7, RZ, RZ, R9.reuse ;  /* 0x000000ffff070224 */ /* 0x100fe200078e0009 */
[----:B------:R-:W-:Y:S01]  /*7610*/  F2FP.BF16.F32.PACK_AB R122, RZ, R122 ;  /* 0x0000007aff7a723e */ /* 0x000fe200000010ff */
[-C--:B------:R-:W-:Y:S01]  /*7620*/  FMUL R128, R128, R136.reuse ;  /* 0x0000008880807220 */ /* 0x080fe20000400000 */
[----:B------:R-:W-:Y:S01]  /*7630*/  F2FP.BF16.F32.PACK_AB R123, RZ, R123 ;  /* 0x0000007bff7b723e */ /* 0x000fe200000010ff */
[-C--:B------:R-:W-:Y:S01]  /*7640*/  FMUL R129, R129, R136.reuse ;  /* 0x0000008881817220 */ /* 0x080fe20000400000 */
[----:B------:R0:W-:Y:S01]  /*7650*/  @P0 STG.E.U16 desc[UR36][R6.64+0x2], R121 ;  /* 0x0000027906000986 */ /* 0x0001e2000c101524 */
[----:B------:R-:W-:Y:S01]  /*7660*/  ISETP.GT.AND P0, PT, R10, 0x9, PT ;  /* 0x000000090a00780c */ /* 0x000fe20003f04270 */
[----:B------:R-:W-:Y:S01]  /*7670*/  FMUL R130, R130, R136 ;  /* 0x0000008882827220 */ /* 0x000fe20000400000 */
[----:B------:R-:W-:Y:S01]  /*7680*/  F2FP.BF16.F32.PACK_AB R124, RZ, R124 ;  /* 0x0000007cff7c723e */ /* 0x000fe200000010ff */
[----:B------:R-:W-:Y:S01]  /*7690*/  @P1 STG.E.U16 desc[UR36][R4.64], R122 ;  /* 0x0000007a04001986 */ /* 0x000fe2000c101524 */
[----:B------:R-:W-:Y:S01]  /*76a0*/  ISETP.GT.AND P4, PT, R3, RZ, P0 ;  /* 0x000000ff0300720c */ /* 0x000fe20000784270 */
[-C--:B------:R-:W-:Y:S01]  /*76b0*/  FMUL R131, R131, R136.reuse ;  /* 0x0000008883837220 */ /* 0x080fe20000400000 */
[----:B------:R-:W-:Y:S01]  /*76c0*/  ISETP.GT.AND P1, PT, R10, 0x10, PT ;  /* 0x000000100a00780c */ /* 0x000fe20003f24270 */
[----:B------:R-:W-:Y:S01]  /*76d0*/  @P3 STG.E.U16 desc[UR36][R4.64+0x2], R123 ;  /* 0x0000027b04003986 */ /* 0x000fe2000c101524 */
[----:B------:R-:W-:Y:S01]  /*76e0*/  F2FP.BF16.F32.PACK_AB R125, RZ, R125 ;  /* 0x0000007dff7d723e */ /* 0x000fe200000010ff */
[-C--:B------:R-:W-:Y:S01]  /*76f0*/  FMUL R132, R132, R136.reuse ;  /* 0x0000008884847220 */ /* 0x080fe20000400000 */
[C---:B------:R-:W-:Y:S01]  /*7700*/  ISETP.GT.AND P2, PT, R3.reuse, 0x8, P2 ;  /* 0x000000080300780c */ /* 0x040fe20001744270 */
[--C-:B0-----:R-:W-:Y:S01]  /*7710*/  @P5 IMAD.MOV.U32 R6, RZ, RZ, R8.reuse ;  /* 0x000000ffff065224 */ /* 0x101fe200078e0008 */
[----:B------:R-:W-:Y:S01]  /*7720*/  ISETP.GT.AND P3, PT, R3, 0x8, P0 ;  /* 0x000000080300780c */ /* 0x000fe20000764270 */
[--C-:B------:R-:W-:Y:S01]  /*7730*/  @P5 IMAD.MOV.U32 R7, RZ, RZ, R9.reuse ;  /* 0x000000ffff075224 */ /* 0x100fe200078e0009 */
[----:B------:R-:W-:Y:S01]  /*7740*/  ISETP.GT.AND P0, PT, R10, 0x11, PT ;  /* 0x000000110a00780c */ /* 0x000fe20003f04270 */
[----:B------:R-:W-:Y:S01]  /*7750*/  FMUL R133, R133, R136 ;  /* 0x0000008885857220 */ /* 0x000fe20000400000 */
[----:B------:R-:W-:Y:S01]  /*7760*/  F2FP.BF16.F32.PACK_AB R126, RZ, R126 ;  /* 0x0000007eff7e723e */ /* 0x000fe200000010ff */
[-C--:B------:R-:W-:Y:S01]  /*7770*/  FMUL R134, R134, R136.reuse ;  /* 0x0000008886867220 */ /* 0x080fe20000400000 */
[----:B------:R0:W-:Y:S01]  /*7780*/  @P5 STG.E.U16 desc[UR36][R6.64+0x10], R124 ;  /* 0x0000107c06005986 */ /* 0x0001e2000c101524 */
[----:B------:R-:W-:Y:S01]  /*7790*/  ISETP.GT.AND P5, PT, R3, RZ, P1 ;  /* 0x000000ff0300720c */ /* 0x000fe20000fa4270 */
[-C--:B------:R-:W-:Y:S01]  /*77a0*/  FMUL R135, R135, R136.reuse ;  /* 0x0000008887877220 */ /* 0x080fe20000400000 */
[----:B------:R-:W-:Y:S01]  /*77b0*/  F2FP.BF16.F32.PACK_AB R127, RZ, R127 ;  /* 0x0000007fff7f723e */ /* 0x000fe200000010ff */
[----:B------:R-:W-:Y:S01]  /*77c0*/  FMUL R104, R104, R136 ;  /* 0x0000008868687220 */ /* 0x000fe20000400000 */
[----:B------:R-:W-:Y:S01]  /*77d0*/  F2FP.BF16.F32.PACK_AB R128, RZ, R128 ;  /* 0x00000080ff80723e */ /* 0x000fe200000010ff */
[-C--:B------:R-:W-:Y:S01]  /*77e0*/  FMUL R105, R105, R136.reuse ;  /* 0x0000008869697220 */ /* 0x080fe20000400000 */
[----:B------:R-:W-:Y:S01]  /*77f0*/  F2FP.BF16.F32.PACK_AB R129, RZ, R129 ;  /* 0x00000081ff81723e */ /* 0x000fe200000010ff */
[-C--:B------:R-:W-:Y:S01]  /*7800*/  FMUL R106, R106, R136.reuse ;  /* 0x000000886a6a7220 */ /* 0x080fe20000400000 */
[----:B------:R-:W-:Y:S01]  /*7810*/  ISETP.GT.AND P1, PT, R3, 0x8, P1 ;  /* 0x000000080300780c */ /* 0x000fe20000f24270 */
[----:B------:R-:W-:Y:S01]  /*7820*/  FMUL R107, R107, R136 ;  /* 0x000000886b6b7220 */ /* 0x000fe20000400000 */
[----:B------:R-:W-:Y:S01]  /*7830*/  F2FP.BF16.F32.PACK_AB R130, RZ, R130 ;  /* 0x00000082ff82723e */ /* 0x000fe200000010ff */
[--C-:B0-----:R-:W-:Y:S01]  /*7840*/  @P4 IMAD.MOV.U32 R6, RZ, RZ, R8.reuse ;  /* 0x000000ffff064224 */ /* 0x101fe200078e0008 */
[----:B------:R-:W-:Y:S01]  /*7850*/  F2FP.BF16.F32.PACK_AB R131, RZ, R131 ;  /* 0x00000083ff83723e */ /* 0x000fe200000010ff */
[--C-:B------:R-:W-:Y:S01]  /*7860*/  @P4 IMAD.MOV.U32 R7, RZ, RZ, R9.reuse ;  /* 0x000000ffff074224 */ /* 0x100fe200078e0009 */
[----:B------:R-:W-:Y:S01]  /*7870*/  F2FP.BF16.F32.PACK_AB R132, RZ, R132 ;  /* 0x00000084ff84723e */ /* 0x000fe200000010ff */
[-C--:B------:R-:W-:Y:S01]  /*7880*/  FMUL R108, R108, R136.reuse ;  /* 0x000000886c6c7220 */ /* 0x080fe20000400000 */
[----:B------:R-:W-:Y:S01]  /*7890*/  F2FP.BF16.F32.PACK_AB R133, RZ, R133 ;  /* 0x00000085ff85723e */ /* 0x000fe200000010ff */
[-C--:B------:R-:W-:Y:S01]  /*78a0*/  FMUL R109, R109, R136.reuse ;  /* 0x000000886d6d7220 */ /* 0x080fe20000400000 */
[----:B------:R0:W-:Y:S01]  /*78b0*/  @P4 STG.E.U16 desc[UR36][R6.64+0x12], R125 ;  /* 0x0000127d06004986 */ /* 0x0001e2000c101524 */
[----:B------:R-:W-:Y:S01]  /*78c0*/  ISETP.GT.AND P4, PT, R3, RZ, P0 ;  /* 0x000000ff0300720c */ /* 0x000fe20000784270 */
[----:B------:R-:W-:Y:S01]  /*78d0*/  FMUL R110, R110, R136 ;  /* 0x000000886e6e7220 */ /* 0x000fe20000400000 */
[----:B------:R-:W-:Y:S01]  /*78e0*/  F2FP.BF16.F32.PACK_AB R134, RZ, R134 ;  /* 0x00000086ff86723e */ /* 0x000fe200000010ff */
[----:B------:R-:W-:Y:S01]  /*78f0*/  @P2 STG.E.U16 desc[UR36][R4.64+0x10], R126 ;  /* 0x0000107e04002986 */ /* 0x000fe2000c101524 */
[----:B------:R-:W-:Y:S01]  /*7900*/  ISETP.GT.AND P2, PT, R10, 0x18, PT ;  /* 0x000000180a00780c */ /* 0x000fe20003f44270 */
[-C--:B------:R-:W-:Y:S01]  /*7910*/  FMUL R111, R111, R136.reuse ;  /* 0x000000886f6f7220 */ /* 0x080fe20000400000 */
[----:B------:R-:W-:Y:S01]  /*7920*/  F2FP.BF16.F32.PACK_AB R135, RZ, R135 ;  /* 0x00000087ff87723e */ /* 0x000fe200000010ff */
[----:B------:R-:W-:Y:S01]  /*7930*/  @P3 STG.E.U16 desc[UR36][R4.64+0x12], R127 ;  /* 0x0000127f04003986 */ /* 0x000fe2000c101524 */
[----:B------:R-:W-:Y:S01]  /*7940*/  ISETP.GT.AND P3, PT, R3, 0x8, P0 ;  /* 0x000000080300780c */ /* 0x000fe20000764270 */
[----:B------:R-:W-:Y:S01]  /*7950*/  FMUL R112, R112, R136 ;  /* 0x0000008870707220 */ /* 0x000fe20000400000 */
[----:B------:R-:W-:Y:S01]  /*7960*/  ISETP.GT.AND P0, PT, R10, 0x19, PT ;  /* 0x000000190a00780c */ /* 0x000fe20003f04270 */
[--C-:B0-----:R-:W-:Y:S01]  /*7970*/  @P5 IMAD.MOV.U32 R6, RZ, RZ, R8.reuse ;  /* 0x000000ffff065224 */ /* 0x101fe200078e0008 */
[----:B------:R-:W-:Y:S01]  /*7980*/  F2FP.BF16.F32.PACK_AB R104, RZ, R104 ;  /* 0x00000068ff68723e */ /* 0x000fe200000010ff */
[--C-:B------:R-:W-:Y:S01]  /*7990*/  @P5 IMAD.MOV.U32 R7, RZ, RZ, R9.reuse ;  /* 0x000000ffff075224 */ /* 0x100fe200078e0009 */
[----:B------:R-:W-:Y:S01]  /*79a0*/  F2FP.BF16.F32.PACK_AB R105, RZ, R105 ;  /* 0x00000069ff69723e */ /* 0x000fe200000010ff */
        /* <DEDUP_REMOVED lines=11> */
[----:B------:R-:W-:Y:S01]  /*7a60*/  FMUL R118, R118, R136 ;  /* 0x0000008876767220 */ /* 0x000fe20000400000 */
[----:B------:R-:W-:Y:S01]  /*7a70*/  F2FP.BF16.F32.PACK_AB R110, RZ, R110 ;  /* 0x0000006eff6e723e */ /* 0x000fe200000010ff */
[----:B------:R-:W-:Y:S01]  /*7a80*/  FMUL R119, R119, R136 ;  /* 0x0000008877777220 */ /* 0x000fe20000400000 */
[----:B------:R-:W-:Y:S01]  /*7a90*/  F2FP.BF16.F32.PACK_AB R111, RZ, R111 ;  /* 0x0000006fff6f723e */ /* 0x000fe200000010ff */
        /* <DEDUP_REMOVED lines=8> */
[C---:B------:R-:W-:Y:S01]  /*7b20*/  ISETP.GT.AND P4, PT, R3.reuse, RZ, P0 ;  /* 0x000000ff0300720c */ /* 0x040fe20000784270 */
[-C--:B------:R-:W-:Y:S01]  /*7b30*/  FMUL R90, R90, R136.reuse ;  /* 0x000000885a5a7220 */ /* 0x080fe20000400000 */
[----:B------:R-:W-:Y:S01]  /*7b40*/  F2FP.BF16.F32.PACK_AB R115, RZ, R115 ;  /* 0x00000073ff73723e */ /* 0x000fe200000010ff */
[----:B------:R-:W-:Y:S01]  /*7b50*/  @P1 STG.E.U16 desc[UR36][R4.64+0x20], R130 ;  /* 0x0000208204001986 */ /* 0x000fe2000c101524 */
[----:B------:R-:W-:Y:S01]  /*7b60*/  ISETP.GT.AND P1, PT, R3, 0x8, P2 ;  /* 0x000000080300780c */ /* 0x000fe20001724270 */
[-C--:B------:R-:W-:Y:S01]  /*7b70*/  FMUL R91, R91, R136.reuse ;  /* 0x000000885b5b7220 */ /* 0x080fe20000400000 */
[----:B------:R-:W-:Y:S01]  /*7b80*/  ISETP.GT.AND P2, PT, R10, 0x20, PT ;  /* 0x000000200a00780c */ /* 0x000fe20003f44270 */
        /* <DEDUP_REMOVED lines=232> */
[----:B0-----:R-:W-:Y:S01]  /*8a10*/  @P5 IMAD.MOV.U32 R6, RZ, RZ, R8 ;  /* 0x000000ffff065224 */ /* 0x001fe200078e0008 */
[----:B------:R-:W-:Y:S01]  /*8a20*/  F2FP.BF16.F32.PACK_AB R28, RZ, R28 ;  /* 0x0000001cff1c723e */ /* 0x000fe200000010ff */
[----:B------:R-:W-:Y:S01]  /*8a30*/  @P5 IMAD.MOV.U32 R7, RZ, RZ, R9 ;  /* 0x000000ffff075224 */ /* 0x000fe200078e0009 */
[----:B------:R-:W-:Y:S01]  /*8a40*/  F2FP.BF16.F32.PACK_AB R29, RZ, R29 ;  /* 0x0000001dff1d723e */ /* 0x000fe200000010ff */
[----:B------:R-:W-:Y:S01]  /*8a50*/  FMUL R37, R37, R136 ;  /* 0x0000008825257220 */ /* 0x000fe20000400000 */
[----:B------:R-:W-:Y:S01]  /*8a60*/  F2FP.BF16.F32.PACK_AB R30, RZ, R30 ;  /* 0x0000001eff1e723e */ /* 0x000fe200000010ff */
[-C--:B------:R-:W-:Y:S01]  /*8a70*/  FMUL R38, R38, R136.reuse ;  /* 0x0000008826267220 */ /* 0x080fe20000400000 */
[----:B------:R0:W-:Y:S01]  /*8a80*/  @P5 STG.E.U16 desc[UR36][R6.64+0x90], R92 ;  /* 0x0000905c06005986 */ /* 0x0001e2000c101524 */
[----:B------:R-:W-:Y:S01]  /*8a90*/  ISETP.GT.AND P5, PT, R3, RZ, P2 ;  /* 0x000000ff0300720c */ /* 0x000fe200017a4270 */
[----:B------:R-:W-:Y:S01]  /*8aa0*/  FMUL R39, R39, R136 ;  /* 0x0000008827277220 */ /* 0x000fe20000400000 */
[----:B------:R-:W-:-:S02]  /*8ab0*/  F2FP.BF16.F32.PACK_AB R31, RZ, R31 ;  /* 0x0000001fff1f723e */ /* 0x000fc400000010ff */
[----:B------:R-:W-:Y:S02]  /*8ac0*/  F2FP.BF16.F32.PACK_AB R32, RZ, R32 ;  /* 0x00000020ff20723e */ /* 0x000fe400000010ff */
[----:B------:R-:W-:Y:S02]  /*8ad0*/  F2FP.BF16.F32.PACK_AB R33, RZ, R33 ;  /* 0x00000021ff21723e */ /* 0x000fe400000010ff */
[----:B------:R-:W-:Y:S02]  /*8ae0*/  F2FP.BF16.F32.PACK_AB R34, RZ, R34 ;  /* 0x00000022ff22723e */ /* 0x000fe400000010ff */
[----:B------:R-:W-:Y:S01]  /*8af0*/  F2FP.BF16.F32.PACK_AB R35, RZ, R35 ;  /* 0x00000023ff23723e */ /* 0x000fe200000010ff */
[----:B0-----:R-:W-:Y:S01]  /*8b00*/  @P4 IMAD.MOV.U32 R6, RZ, RZ, R8 ;  /* 0x000000ffff064224 */ /* 0x001fe200078e0008 */
[----:B------:R-:W-:Y:S01]  /*8b10*/  F2FP.BF16.F32.PACK_AB R36, RZ, R36 ;  /* 0x00000024ff24723e */ /* 0x000fe200000010ff */
[----:B------:R-:W-:Y:S01]  /*8b20*/  @P4 IMAD.MOV.U32 R7, RZ, RZ, R9 ;  /* 0x000000ffff074224 */ /* 0x000fe200078e0009 */
[----:B------:R-:W-:-:S02]  /*8b30*/  F2FP.BF16.F32.PACK_AB R37, RZ, R37 ;  /* 0x00000025ff25723e */ /* 0x000fc400000010ff */
[----:B------:R-:W-:Y:S02]  /*8b40*/  F2FP.BF16.F32.PACK_AB R38, RZ, R38 ;  /* 0x00000026ff26723e */ /* 0x000fe400000010ff */
[----:B------:R0:W-:Y:S01]  /*8b50*/  @P4 STG.E.U16 desc[UR36][R6.64+0x92], R93 ;  /* 0x0000925d06004986 */ /* 0x0001e2000c101524 */
[C---:B------:R-:W-:Y:S02]  /*8b60*/  ISETP.GT.AND P4, PT, R3.reuse, RZ, P0 ;  /* 0x000000ff0300720c */ /* 0x040fe40000784270 */
[----:B------:R-:W-:Y:S01]  /*8b70*/  F2FP.BF16.F32.PACK_AB R39, RZ, R39 ;  /* 0x00000027ff27723e */ /* 0x000fe200000010ff */
[----:B------:R-:W-:Y:S01]  /*8b80*/  @P1 STG.E.U16 desc[UR36][R4.64+0x90], R94 ;  /* 0x0000905e04001986 */ /* 0x000fe2000c101524 */
[C---:B------:R-:W-:Y:S02]  /*8b90*/  ISETP.GT.AND P1, PT, R3.reuse, 0x8, P2 ;  /* 0x000000080300780c */ /* 0x040fe40001724270 */
[----:B------:R-:W-:Y:S01]  /*8ba0*/  ISETP.GT.AND P2, PT, R10, 0x58, PT ;  /* 0x000000580a00780c */ /* 0x000fe20003f44270 */
[----:B------:R-:W-:Y:S01]  /*8bb0*/  @P3 STG.E.U16 desc[UR36][R4.64+0x92], R95 ;  /* 0x0000925f04003986 */ /* 0x000fe2000c101524 */
[----:B------:R-:W-:-:S02]  /*8bc0*/  ISETP.GT.AND P3, PT, R3, 0x8, P0 ;  /* 0x000000080300780c */ /* 0x000fc40000764270 */
[----:B------:R-:W-:Y:S01]  /*8bd0*/  ISETP.GT.AND P0, PT, R10, 0x59, PT ;  /* 0x000000590a00780c */ /* 0x000fe20003f04270 */
[----:B0-----:R-:W-:Y:S02]  /*8be0*/  @P5 IMAD.MOV.U32 R6, RZ, RZ, R8 ;  /* 0x000000ffff065224 */ /* 0x001fe400078e0008 */
[----:B------:R-:W-:-:S05]  /*8bf0*/  @P5 IMAD.MOV.U32 R7, RZ, RZ, R9 ;  /* 0x000000ffff075224 */ /* 0x000fca00078e0009 */
[----:B------:R0:W-:Y:S01]  /*8c00*/  @P5 STG.E.U16 desc[UR36][R6.64+0xa0], R96 ;  /* 0x0000a06006005986 */ /* 0x0001e2000c101524 */
[----:B------:R-:W-:Y:S01]  /*8c10*/  ISETP.GT.AND P5, PT, R3, RZ, P2 ;  /* 0x000000ff0300720c */ /* 0x000fe200017a4270 */
[----:B0-----:R-:W-:Y:S02]  /*8c20*/  @P4 IMAD.MOV.U32 R6, RZ, RZ, R8 ;  /* 0x000000ffff064224 */ /* 0x001fe400078e0008 */
[----:B------:R-:W-:-:S05]  /*8c30*/  @P4 IMAD.MOV.U32 R7, RZ, RZ, R9 ;  /* 0x000000ffff074224 */ /* 0x000fca00078e0009 */
[----:B------:R0:W-:Y:S01]  /*8c40*/  @P4 STG.E.U16 desc[UR36][R6.64+0xa2], R97 ;  /* 0x0000a26106004986 */ /* 0x0001e2000c101524 */
[----:B------:R-:W-:-:S03]  /*8c50*/  ISETP.GT.AND P4, PT, R3, RZ, P0 ;  /* 0x000000ff0300720c */ /* 0x000fc60000784270 */
[----:B------:R-:W-:Y:S01]  /*8c60*/  @P1 STG.E.U16 desc[UR36][R4.64+0xa0], R98 ;  /* 0x0000a06204001986 */ /* 0x000fe2000c101524 */
[C---:B------:R-:W-:Y:S02]  /*8c70*/  ISETP.GT.AND P1, PT, R3.reuse, 0x8, P2 ;  /* 0x000000080300780c */ /* 0x040fe40001724270 */
[C---:B------:R-:W-:Y:S01]  /*8c80*/  ISETP.GT.AND P2, PT, R10.reuse, 0x60, PT ;  /* 0x000000600a00780c */ /* 0x040fe20003f44270 */
[----:B------:R-:W-:Y:S01]  /*8c90*/  @P3 STG.E.U16 desc[UR36][R4.64+0xa2], R99 ;  /* 0x0000a26304003986 */ /* 0x000fe2000c101524 */
[----:B------:R-:W-:Y:S02]  /*8ca0*/  ISETP.GT.AND P3, PT, R3, 0x8, P0 ;  /* 0x000000080300780c */ /* 0x000fe40000764270 */
        /* <DEDUP_REMOVED lines=144> */
[C---:B------:R-:W-:Y:S02]  /*95b0*/  ISETP.GT.AND P5, PT, R3.reuse, RZ, P2 ;  /* 0x000000ff0300720c */ /* 0x040fe400017a4270 */
[----:B------:R-:W-:Y:S01]  /*95c0*/  ISETP.GT.AND P2, PT, R3, 0x8, P2 ;  /* 0x000000080300780c */ /* 0x000fe20001744270 */
[----:B0-----:R-:W-:Y:S02]  /*95d0*/  @P4 IMAD.MOV.U32 R6, RZ, RZ, R8 ;  /* 0x000000ffff064224 */ /* 0x001fe400078e0008 */
[----:B------:R-:W-:-:S05]  /*95e0*/  @P4 IMAD.MOV.U32 R7, RZ, RZ, R9 ;  /* 0x000000ffff074224 */ /* 0x000fca00078e0009 */
[----:B------:R0:W-:Y:S01]  /*95f0*/  @P4 STG.E.U16 desc[UR36][R6.64+0x152], R45 ;  /* 0x0001522d06004986 */ /* 0x0001e2000c101524 */
[C---:B------:R-:W-:Y:S02]  /*9600*/  ISETP.GT.AND P4, PT, R3.reuse, RZ, P0 ;  /* 0x000000ff0300720c */ /* 0x040fe40000784270 */
[----:B------:R-:W-:Y:S01]  /*9610*/  ISETP.GT.AND P0, PT, R3, 0x8, P0 ;  /* 0x000000080300780c */ /* 0x000fe20000704270 */
[----:B------:R-:W-:Y:S01]  /*9620*/  @P1 STG.E.U16 desc[UR36][R4.64+0x150], R46 ;  /* 0x0001502e04001986 */ /* 0x000fe2000c101524 */
[----:B------:R-:W-:-:S03]  /*9630*/  ISETP.GT.AND P1, PT, R10, 0xb9, PT ;  /* 0x000000b90a00780c */ /* 0x000fc60003f24270 */
[----:B------:R-:W-:Y:S01]  /*9640*/  @P3 STG.E.U16 desc[UR36][R4.64+0x152], R47 ;  /* 0x0001522f04003986 */ /* 0x000fe2000c101524 */
        /* <DEDUP_REMOVED lines=14> */
[----:B------:R-:W-:-:S05]  /*9730*/  ISETP.GT.AND P0, PT, R10, 0xc1, PT ;  /* 0x000000c10a00780c */ /* 0x000fca0003f04270 */
        /* <DEDUP_REMOVED lines=8> */
[----:B------:R-:W-:-:S03]  /*97c0*/  ISETP.GT.AND P5, PT, R3, RZ, P0 ;  /* 0x000000ff0300720c */ /* 0x000fc600007a4270 */
[----:B------:R-:W-:Y:S04]  /*97d0*/  @P3 STG.E.U16 desc[UR36][R4.64+0x170], R54 ;  /* 0x0001703604003986 */ /* 0x000fe8000c101524 */
[----:B------:R-:W-:Y:S01]  /*97e0*/  @P1 STG.E.U16 desc[UR36][R4.64+0x172], R55 ;  /* 0x0001723704001986 */ /* 0x000fe2000c101524 */
[C---:B------:R-:W-:Y:S02]  /*97f0*/  ISETP.GT.AND P1, PT, R3.reuse, 0x8, P0 ;  /* 0x000000080300780c */ /* 0x040fe40000724270 */
[----:B------:R-:W-:Y:S01]  /*9800*/  ISETP.GT.AND P0, PT, R10, 0xc9, PT ;  /* 0x000000c90a00780c */ /* 0x000fe20003f04270 */
[----:B0-----:R-:W-:Y:S02]  /*9810*/  @P4 IMAD.MOV.U32 R6, RZ, RZ, R8 ;  /* 0x000000ffff064224 */ /* 0x001fe400078e0008 */
[----:B------:R-:W-:Y:S01]  /*9820*/  @P4 IMAD.MOV.U32 R7, RZ, RZ, R9 ;  /* 0x000000ffff074224 */ /* 0x000fe200078e0009 */
[----:B------:R-:W-:-:S04]  /*9830*/  ISETP.GT.AND P3, PT, R3, RZ, P0 ;  /* 0x000000ff0300720c */ /* 0x000fc80000764270 */
[----:B------:R0:W-:Y:S01]  /*9840*/  @P4 STG.E.U16 desc[UR36][R6.64+0x180], R24 ;  /* 0x0001801806004986 */ /* 0x0001e2000c101524 */
[----:B------:R-:W-:Y:S01]  /*9850*/  ISETP.GT.AND P4, PT, R10, 0xc8, PT ;  /* 0x000000c80a00780c */ /* 0x000fe20003f84270 */
        /* <DEDUP_REMOVED lines=12> */
[----:B------:R-:W-:Y:S02]  /*9920*/  ISETP.GT.AND P5, PT, R3, 0x8, P0 ;  /* 0x000000080300780c */ /* 0x000fe400007a4270 */
[----:B------:R-:W-:Y:S01]  /*9930*/  ISETP.GT.AND P0, PT, R10, 0xd1, PT ;  /* 0x000000d10a00780c */ /* 0x000fe20003f04270 */
[----:B0-----:R-:W-:Y:S02]  /*9940*/  @P3 IMAD.MOV.U32 R6, RZ, RZ, R8 ;  /* 0x000000ffff063224 */ /* 0x001fe400078e0008 */
[----:B------:R-:W-:-:S05]  /*9950*/  @P3 IMAD.MOV.U32 R7, RZ, RZ, R9 ;  /* 0x000000ffff073224 */ /* 0x000fca00078e0009 */
[----:B------:R0:W-:Y:S01]  /*9960*/  @P3 STG.E.U16 desc[UR36][R6.64+0x192], R29 ;  /* 0x0001921d06003986 */ /* 0x0001e2000c101524 */
[----:B------:R-:W-:-:S03]  /*9970*/  ISETP.GT.AND P3, PT, R10, 0xd0, PT ;  /* 0x000000d00a00780c */ /* 0x000fc60003f64270 */
[----:B------:R-:W-:Y:S01]  /*9980*/  @P4 STG.E.U16 desc[UR36][R4.64+0x190], R30 ;  /* 0x0001901e04004986 */ /* 0x000fe2000c101524 */
[C---:B------:R-:W-:Y:S02]  /*9990*/  ISETP.GT.AND P4, PT, R3.reuse, RZ, P3 ;  /* 0x000000ff0300720c */ /* 0x040fe40001f84270 */
[C---:B------:R-:W-:Y:S01]  /*99a0*/  ISETP.GT.AND P3, PT, R3.reuse, 0x8, P3 ;  /* 0x000000080300780c */ /* 0x040fe20001f64270 */
[----:B------:R-:W-:Y:S01]  /*99b0*/  @P5 STG.E.U16 desc[UR36][R4.64+0x192], R31 ;  /* 0x0001921f04005986 */ /* 0x000fe2000c101524 */
[C---:B------:R-:W-:Y:S02]  /*99c0*/  ISETP.GT.AND P5, PT, R3.reuse, RZ, P0 ;  /* 0x000000ff0300720c */ /* 0x040fe400007a4270 */
[----:B------:R-:W-:-:S07]  /*99d0*/  ISETP.GT.AND P0, PT, R3, 0x8, P0 ;  /* 0x000000080300780c */ /* 0x000fce0000704270 */
        /* <DEDUP_REMOVED lines=10> */
[----:B------:R-:W-:Y:S04]  /*9a80*/  @P3 STG.E.U16 desc[UR36][R4.64+0x1a0], R34 ;  /* 0x0001a02204003986 */ /* 0x000fe8000c101524 */
[----:B------:R-:W-:Y:S06]  /*9a90*/  @P0 STG.E.U16 desc[UR36][R4.64+0x1a2], R35 ;  /* 0x0001a22304000986 */ /* 0x000fec000c101524 */
[----:B0-----:R-:W-:-:S02]  /*9aa0*/  @P5 IMAD.MOV.U32 R6, RZ, RZ, R8 ;  /* 0x000000ffff065224 */ /* 0x001fc400078e0008 */
[----:B------:R-:W-:-:S05]  /*9ab0*/  @P5 IMAD.MOV.U32 R7, RZ, RZ, R9 ;  /* 0x000000ffff075224 */ /* 0x000fca00078e0009 */
[----:B------:R0:W-:Y:S04]  /*9ac0*/  @P5 STG.E.U16 desc[UR36][R6.64+0x1b0], R36 ;  /* 0x0001b02406005986 */ /* 0x0001e8000c101524 */
[----:B------:R1:W-:Y:S04]  /*9ad0*/  @P4 STG.E.U16 desc[UR36][R8.64+0x1b2], R37 ;  /* 0x0001b22508004986 */ /* 0x0003e8000c101524 */
[----:B------:R1:W-:Y:S01]  /*9ae0*/  @P2 STG.E.U16 desc[UR36][R4.64+0x1b0], R38 ;  /* 0x0001b02604002986 */ /* 0x0003e2000c101524 */
[----:B0-----:R-:W-:Y:S02]  /*9af0*/  @P1 IMAD.MOV.U32 R6, RZ, RZ, R4 ;  /* 0x000000ffff061224 */ /* 0x001fe400078e0004 */
[----:B------:R-:W-:-:S05]  /*9b00*/  @P1 IMAD.MOV.U32 R7, RZ, RZ, R5 ;  /* 0x000000ffff071224 */ /* 0x000fca00078e0005 */
[----:B------:R1:W-:Y:S02]  /*9b10*/  @P1 STG.E.U16 desc[UR36][R6.64+0x1b2], R39 ;  /* 0x0001b22706001986 */ /* 0x0003e4000c101524 */
.L_x_255:
[----:B------:R-:W-:Y:S05]  /*9b20*/  BSYNC B0 ;  /* 0x0000000000007941 */ /* 0x000fea0003800000 */
.L_x_33:
[----:B------:R-:W-:Y:S01]  /*9b30*/  ULDC UR4, c[0x0][0xc] ;  /* 0x0000030000047ab9 */ /* 0x000fe20000000800 */
[----:B------:R-:W-:Y:S01]  /*9b40*/  ULDC UR5, c[0x0][0x10] ;  /* 0x0000040000057ab9 */ /* 0x000fe20000000800 */
[----:B------:R-:W0:Y:S01]  /*9b50*/  LDC R3, c[0x0][0x14] ;  /* 0x00000500ff037b82 */ /* 0x000e220000000800 */
[----:B------:R-:W-:Y:S01]  /*9b60*/  UIMAD.WIDE.U32 UR4, UR4, UR5, URZ ;  /* 0x00000005040472a5 */ /* 0x000fe2000f8e003f */
[----:B-----5:R-:W-:Y:S02]  /*9b70*/  IMAD.MOV.U32 R141, RZ, RZ, -0x1 ;  /* 0xffffffffff8d7424 */ /* 0x020fe400078e00ff */
[----:B------:R-:W-:-:S03]  /*9b80*/  IMAD.MOV.U32 R139, RZ, RZ, -0x1 ;  /* 0xffffffffff8b7424 */ /* 0x000fc600078e00ff */
[----:B0-----:R-:W-:-:S04]  /*9b90*/  IMAD.WIDE.U32 R16, R3, UR4, R16 ;  /* 0x0000000403107c25 */ /* 0x001fc8000f8e0010 */
[----:B------:R-:W-:Y:S01]  /*9ba0*/  IMAD R3, R3, UR5, RZ ;  /* 0x0000000503037c24 */ /* 0x000fe2000f8e02ff */
[----:B------:R-:W-:Y:S02]  /*9bb0*/  ULDC.64 UR4, c[0x0][0x650] ;  /* 0x0001940000047ab9 */ /* 0x000fe40000000a00 */
[----:B------:R-:W-:Y:S01]  /*9bc0*/  ISETP.GE.U32.AND P0, PT, R16, UR4, PT ;  /* 0x0000000410007c0c */ /* 0x000fe2000bf06070 */
[--C-:B------:R-:W-:Y:S01]  /*9bd0*/  IMAD.IADD R17, R17, 0x1, R3.reuse ;  /* 0x0000000111117824 */ /* 0x100fe200078e0203 */
[----:B------:R-:W-:-:S04]  /*9be0*/  PRMT R3, RZ, 0x7610, R3 ;  /* 0x00007610ff037816 */ /* 0x000fc80000000003 */
[----:B------:R-:W-:-:S13]  /*9bf0*/  ISETP.GE.U32.AND.EX P0, PT, R17, UR5, PT, P0 ;  /* 0x0000000511007c0c */ /* 0x000fda000bf06100 */
[----:B------:R-:W-:Y:S05]  /*9c00*/  @P0 BRA `(.L_x_256) ;  /* 0x0000000400640947 */ /* 0x000fea0003800000 */
[----:B----4-:R-:W0:Y:S01]  /*9c10*/  S2R R12, SR_CTAID.X ;  /* 0x00000000000c7919 */ /* 0x010e220000002500 */
[----:B------:R-:W4:Y:S01]  /*9c20*/  LDC.64 R10, c[0x0][0x628] ;  /* 0x00018a00ff0a7b82 */ /* 0x000f220000000a00 */
[----:B------:R-:W-:Y:S01]  /*9c30*/  ULDC UR4, c[0x0][0x150] ;  /* 0x0000540000047ab9 */ /* 0x000fe20000000800 */
[----:B-1----:R-:W-:Y:S01]  /*9c40*/  IMAD.MOV.U32 R8, RZ, RZ, R16 ;  /* 0x000000ffff087224 */ /* 0x002fe200078e0010 */
[----:B------:R-:W1:Y:S01]  /*9c50*/  S2R R24, SR_CTAID.Y ;  /* 0x0000000000187919 */ /* 0x000e620000002600 */
[----:B------:R-:W-:-:S04]  /*9c60*/  IMAD.MOV.U32 R9, RZ, RZ, R17 ;  /* 0x000000ffff097224 */ /* 0x000fc800078e0011 */
[----:B------:R-:W1:Y:S08]  /*9c70*/  LDC R21, c[0x0][0x144] ;  /* 0x00005100ff157b82 */ /* 0x000e700000000800 */
[----:B------:R-:W1:Y:S08]  /*9c80*/  LDC R0, c[0x0][0x630] ;  /* 0x00018c00ff007b82 */ /* 0x000e700000000800 */
[----:B------:R-:W1:Y:S01]  /*9c90*/  LDC.64 R14, c[0x0][0x620] ;  /* 0x00018800ff0e7b82 */ /* 0x000e620000000a00 */
[----:B----4-:R-:W-:-:S04]  /*9ca0*/  ISETP.NE.U32.AND P0, PT, R10, RZ, PT ;  /* 0x000000ff0a00720c */ /* 0x010fc80003f05070 */
[----:B------:R-:W-:Y:S02]  /*9cb0*/  ISETP.NE.AND.EX P0, PT, R11, RZ, PT, P0 ;  /* 0x000000ff0b00720c */ /* 0x000fe40003f05300 */
[----:B0-----:R-:W-:-:S05]  /*9cc0*/  I2FP.F32.U32 R3, R12 ;  /* 0x0000000c00037245 */ /* 0x001fca0000201000 */
[----:B------:R-:W-:-:S04]  /*9cd0*/  FMUL R3, R3, UR4 ;  /* 0x0000000403037c20 */ /* 0x000fc80008400000 */
[----:B------:R0:W4:Y:S02]  /*9ce0*/  F2I.U32.TRUNC.NTZ R20, R3 ;  /* 0x0000000300147305 */ /* 0x000124000020f000 */
[----:B------:R-:W-:Y:S05]  /*9cf0*/  @!P0 BRA `(.L_x_257) ;  /* 0x0000000000288947 */ /* 0x000fea0003800000 */
[----:B0-----:R-:W0:Y:S02]  /*9d00*/  LDC R3, c[0x0][0x634] ;  /* 0x00018d00ff037b82 */ /* 0x001e240000000800 */
[----:B0-----:R-:W-:-:S05]  /*9d10*/  IADD3 R3, P0, R16, R3, RZ ;  /* 0x0000000310037210 */ /* 0x001fca0007f1e0ff */
[----:B------:R-:W-:-:S04]  /*9d20*/  IMAD.X R13, RZ, RZ, R17, P0 ;  /* 0x000000ffff0d7224 */ /* 0x000fc800000e0611 */
[----:B--23--:R-:W-:-:S04]  /*9d30*/  IMAD.WIDE.U32 R4, R13, R10, RZ ;  /* 0x0000000a0d047225 */ /* 0x00cfc800078e00ff */
[----:B------:R-:W-:-:S04]  /*9d40*/  IMAD.WIDE.U32 R6, P0, R3, R11, R4 ;  /* 0x0000000b03067225 */ /* 0x000fc80007800004 */
[----:B------:R-:W-:-:S04]  /*9d50*/  IMAD.WIDE.U32 R4, R3, R10, RZ ;  /* 0x0000000a03047225 */ /* 0x000fc800078e00ff */
[----:B------:R-:W-:Y:S01]  /*9d60*/  IMAD.X R9, RZ, RZ, RZ, P0 ;  /* 0x000000ffff097224 */ /* 0x000fe200000e06ff */
[----:B------:R-:W-:Y:S01]  /*9d70*/  IADD3 RZ, P0, R5, R6, RZ ;  /* 0x0000000605ff7210 */ /* 0x000fe20007f1e0ff */
[----:B------:R-:W-:-:S04]  /*9d80*/  IMAD.MOV.U32 R8, RZ, RZ, R7 ;  /* 0x000000ffff087224 */ /* 0x000fc800078e0007 */
[----:B------:R-:W-:-:S08]  /*9d90*/  IMAD.WIDE.U32.X R8, R13, R11, R8, P0 ;  /* 0x0000000b0d087225 */ /* 0x000fd000000e0408 */
.L_x_257:
[----:B------:R-:W5:Y:S01]  /*9da0*/  LDC.64 R28, c[0x0][0x640] ;  /* 0x00019000ff1c7b82 */ /* 0x000f620000000a00 */
[-CC-:B-1----:R-:W-:Y:S01]  /*9db0*/  SHF.R.U64 R139, R8, R0.reuse, R9.reuse ;  /* 0x00000000088b7219 */ /* 0x182fe20000001209 */
[----:B----4-:R-:W-:Y:S01]  /*9dc0*/  IMAD.MOV R20, RZ, RZ, -R20 ;  /* 0x000000ffff147224 */ /* 0x010fe200078e0a14 */
[----:B------:R-:W-:Y:S01]  /*9dd0*/  SHF.R.U32.HI R0, RZ, R0, R9 ;  /* 0x00000000ff007219 */ /* 0x000fe20000011609 */
[----:B------:R-:W-:Y:S01]  /*9de0*/  ULDC UR4, c[0x0][0x154] ;  /* 0x0000550000047ab9 */ /* 0x000fe20000000800 */
[----:B0-----:R-:W-:Y:S01]  /*9df0*/  IADD3 R3, P0, RZ, -R139, RZ ;  /* 0x8000008bff037210 */ /* 0x001fe20007f1e0ff */
[----:B------:R-:W-:Y:S02]  /*9e00*/  IMAD R21, R21, R20, R12 ;  /* 0x0000001415157224 */ /* 0x000fe400078e020c */
[----:B------:R-:W0:Y:S01]  /*9e10*/  LDC R6, c[0x0][0x618] ;  /* 0x00018600ff067b82 */ /* 0x000e220000000800 */
[----:B------:R-:W-:Y:S02]  /*9e20*/  IMAD.MOV.U32 R7, RZ, RZ, 0x1 ;  /* 0x00000001ff077424 */ /* 0x000fe400078e00ff */
[----:B--23--:R-:W-:-:S04]  /*9e30*/  IMAD.X R5, RZ, RZ, ~R0, P0 ;  /* 0x000000ffff057224 */ /* 0x00cfc800000e0e00 */
[-C--:B------:R-:W-:Y:S01]  /*9e40*/  IMAD R0, R5, R14.reuse, RZ ;  /* 0x0000000e05007224 */ /* 0x080fe200078e02ff */
[----:B------:R-:W1:Y:S01]  /*9e50*/  LDC R8, c[0x0][0x608] ;  /* 0x00018200ff087b82 */ /* 0x000e620000000800 */
[----:B------:R-:W-:-:S04]  /*9e60*/  IMAD.WIDE.U32 R4, R3, R14, R16 ;  /* 0x0000000e03047225 */ /* 0x000fc800078e0010 */
[----:B------:R-:W-:Y:S01]  /*9e70*/  IMAD R3, R3, R15, R0 ;  /* 0x0000000f03037224 */ /* 0x000fe200078e0200 */
[----:B------:R-:W-:Y:S02]  /*9e80*/  I2FP.F32.U32 R0, R24 ;  /* 0x0000001800007245 */ /* 0x000fe40000201000 */
[----:B------:R-:W2:Y:S01]  /*9e90*/  LDC R26, c[0x0][0x658] ;  /* 0x00019600ff1a7b82 */ /* 0x000ea20000000800 */
[----:B------:R-:W-:Y:S01]  /*9ea0*/  IMAD.IADD R3, R5, 0x1, R3 ;  /* 0x0000000105037824 */ /* 0x000fe200078e0203 */
[----:B-----5:R-:W-:Y:S01]  /*9eb0*/  ISETP.NE.U32.AND P0, PT, R28, RZ, PT ;  /* 0x000000ff1c00720c */ /* 0x020fe20003f05070 */
[----:B------:R-:W-:Y:S01]  /*9ec0*/  FMUL R0, R0, UR4 ;  /* 0x0000000400007c20 */ /* 0x000fe20008400000 */
[----:B------:R-:W-:Y:S02]  /*9ed0*/  IMAD.MOV.U32 R5, RZ, RZ, -0x1 ;  /* 0xffffffffff057424 */ /* 0x000fe400078e00ff */
[----:B------:R-:W-:Y:S01]  /*9ee0*/  ISETP.NE.AND.EX P0, PT, R29, RZ, PT, P0 ;  /* 0x000000ff1d00720c */ /* 0x000fe20003f05300 */
[----:B------:R3:W4:Y:S01]  /*9ef0*/  F2I.U32.TRUNC.NTZ R13, R0 ;  /* 0x00000000000d7305 */ /* 0x000722000020f000 */
[----:B------:R-:W3:Y:S01]  /*9f00*/  LDC R15, c[0x0][0x148] ;  /* 0x00005200ff0f7b82 */ /* 0x000ee20000000800 */
[----:B0-----:R-:W-:-:S02]  /*9f10*/  SHF.R.U64 R12, R4, R6, R3 ;  /* 0x00000006040c7219 */ /* 0x001fc40000001203 */
[----:B------:R-:W-:-:S05]  /*9f20*/  SHF.R.U32.HI R3, RZ, R6, R3 ;  /* 0x00000006ff037219 */ /* 0x000fca0000011603 */
[----:B------:R-:W0:Y:S01]  /*9f30*/  LDC R20, c[0x0][0x600] ;  /* 0x00018000ff147b82 */ /* 0x000e220000000800 */
[-CC-:B-1----:R-:W-:Y:S02]  /*9f40*/  SHF.R.U64 R10, R12, R8.reuse, R3.reuse ;  /* 0x000000080c0a7219 */ /* 0x182fe40000001203 */
[----:B------:R-:W-:-:S05]  /*9f50*/  SHF.R.U32.HI R3, RZ, R8, R3 ;  /* 0x00000008ff037219 */ /* 0x000fca0000011603 */
[----:B------:R-:W1:Y:S01]  /*9f60*/  LDC R27, c[0x0][0x648] ;  /* 0x00019200ff1b7b82 */ /* 0x000e620000000800 */
[-C--:B--2---:R-:W-:Y:S02]  /*9f70*/  SHF.L.U32 R4, R5, R26.reuse, RZ ;  /* 0x0000001a05047219 */ /* 0x084fe400000006ff */
[-CC-:B------:R-:W-:Y:S02]  /*9f80*/  SHF.R.U64 R14, R10, R26.reuse, R3.reuse ;  /* 0x0000001a0a0e7219 */ /* 0x180fe40000001203 */
[----:B------:R-:W-:Y:S02]  /*9f90*/  SHF.R.U32.HI R5, RZ, R26, R3 ;  /* 0x0000001aff057219 */ /* 0x000fe40000011603 */
[----:B------:R-:W-:Y:S01]  /*9fa0*/  LOP3.LUT R25, RZ, R4, RZ, 0x33, !PT ;  /* 0x00000004ff197212 */ /* 0x000fe200078e33ff */
[----:B------:R-:W2:Y:S01]  /*9fb0*/  LDC R30, c[0x0][0x638] ;  /* 0x00018e00ff1e7b82 */ /* 0x000ea20000000800 */
[----:B------:R-:W-:Y:S01]  /*9fc0*/  SHF.L.U32 R26, R7, R26, RZ ;  /* 0x0000001a071a7219 */ /* 0x000fe200000006ff */
[----:B------:R-:W-:-:S06]  /*9fd0*/  IMAD.MOV.U32 R4, RZ, RZ, R14 ;  /* 0x000000ffff047224 */ /* 0x000fcc00078e000e */
[----:B------:R-:W0:Y:S01]  /*9fe0*/  LDC R31, c[0x0][0x610] ;  /* 0x00018400ff1f7b82 */ /* 0x000e220000000800 */
[----:B----4-:R-:W-:Y:S05]  /*9ff0*/  @!P0 BRA `(.L_x_258) ;  /* 0x0000000000288947 */ /* 0x010fea0003800000 */
        /* <DEDUP_REMOVED lines=10> */
.L_x_258:
[----:B------:R-:W-:Y:S01]  /*a0a0*/  ISETP.NE.AND P0, PT, R2, 0x1, PT ;  /* 0x000000010200780c */ /* 0x000fe20003f05270 */
[----:B0-----:R-:W-:Y:S01]  /*a0b0*/  VIADD R7, R20, 0xffffffff ;  /* 0xffffffff14077836 */ /* 0x001fe20000000000 */
[----:B-1-3--:R-:W-:Y:S01]  /*a0c0*/  SHF.R.U64 R0, R4, R27, R5 ;  /* 0x0000001b04007219 */ /* 0x00afe20000001205 */
[----:B------:R-:W-:Y:S01]  /*a0d0*/  IMAD.MOV R13, RZ, RZ, -R13 ;  /* 0x000000ffff0d7224 */ /* 0x000fe200078e0a0d */
[----:B------:R-:W-:Y:S01]  /*a0e0*/  LOP3.LUT R5, R10, R25, RZ, 0xc0, !PT ;  /* 0x000000190a057212 */ /* 0x000fe200078ec0ff */
[----:B------:R-:W-:Y:S01]  /*a0f0*/  IMAD.MOV.U32 R4, RZ, RZ, 0x1 ;  /* 0x00000001ff047424 */ /* 0x000fe200078e00ff */
[----:B------:R-:W-:Y:S01]  /*a100*/  LOP3.LUT R12, R12, R7, RZ, 0xc0, !PT ;  /* 0x000000070c0c7212 */ /* 0x000fe200078ec0ff */
[----:B------:R-:W-:Y:S02]  /*a110*/  IMAD.MOV R3, RZ, RZ, -R0 ;  /* 0x000000ffff037224 */ /* 0x000fe400078e0a00 */
[----:B------:R-:W-:Y:S02]  /*a120*/  IMAD R0, R26, R0, R5 ;  /* 0x000000001a007224 */ /* 0x000fe400078e0205 */
[----:B--2---:R-:W-:-:S02]  /*a130*/  IMAD R3, R3, R30, R14 ;  /* 0x0000001e03037224 */ /* 0x004fc400078e020e */
[----:B------:R-:W-:Y:S02]  /*a140*/  @P0 IMAD R21, R15, R13, R24 ;  /* 0x0000000d0f150224 */ /* 0x000fe400078e0218 */
[----:B------:R-:W-:Y:S01]  /*a150*/  IMAD R5, R3, R20, R12 ;  /* 0x0000001403057224 */ /* 0x000fe200078e020c */
[----:B------:R-:W-:Y:S01]  /*a160*/  PRMT R3, R4, 0x7610, R3 ;  /* 0x0000761004037816 */ /* 0x000fe20000000003 */
[----:B------:R-:W-:-:S05]  /*a170*/  IMAD R0, R0, R31, R21 ;  /* 0x0000001f00007224 */ /* 0x000fca00078e0215 */
[----:B------:R-:W-:Y:S02]  /*a180*/  SEL R141, R5, R0, !P0 ;  /* 0x00000000058d7207 */ /* 0x000fe40004000000 */
[----:B------:R-:W-:-:S07]  /*a190*/  SEL R0, R0, R5, !P0 ;  /* 0x0000000500007207 */ /* 0x000fce0004000000 */
.L_x_256:
[----:B------:R-:W-:Y:S01]  /*a1a0*/  LOP3.LUT P0, RZ, R3, 0xff, RZ, 0xc0, !PT ;  /* 0x000000ff03ff7812 */ /* 0x000fe2000780c0ff */
[----:B------:R-:W-:-:S12]  /*a1b0*/  IMAD.MOV.U32 R138, RZ, RZ, R0 ;  /* 0x000000ffff8a7224 */ /* 0x000fd800078e0000 */
[----:B------:R-:W-:Y:S05]  /*a1c0*/  @P0 BRA `(.L_x_259) ;  /* 0xffffff7000440947 */ /* 0x000fea000383ffff */
[----:B------:R-:W-:Y:S05]  /*a1d0*/  EXIT ;  /* 0x000000000000794d */ /* 0x000fea0003800000 */
.L_x_8:
[----:B0-----:R-:W-:Y:S01]  /*a1e0*/  ULDC.64 UR4, c[0x0][0x650] ;  /* 0x0001940000047ab9 */ /* 0x001fe20000000a00 */
        /* <DEDUP_REMOVED lines=25> */
.L_x_261:
[----:B------:R-:W0:Y:S01]  /*a380*/  LDC.64 R28, c[0x0][0x640] ;  /* 0x00019000ff1c7b82 */ /* 0x000e220000000a00 */
[-CC-:B------:R-:W-:Y:S01]  /*a390*/  SHF.R.U64 R22, R12, R6.reuse, R13.reuse ;  /* 0x000000060c167219 */ /* 0x180fe2000000120d */
[----:B------:R-:W-:Y:S01]  /*a3a0*/  IMAD.MOV.U32 R30, RZ, RZ, 0x1 ;  /* 0x00000001ff1e7424 */ /* 0x000fe200078e00ff */
[----:B------:R-:W-:Y:S02]  /*a3b0*/  SHF.R.U32.HI R6, RZ, R6, R13 ;  /* 0x00000006ff067219 */ /* 0x000fe4000001160d */
        /* <DEDUP_REMOVED lines=8> */
[----:B------:R-:W-:Y:S01]  /*a440*/  IMAD.IADD R9, R9, 0x1, R11 ;  /* 0x0000000109097824 */ /* 0x000fe200078e020b */
[----:B0-----:R-:W-:-:S04]  /*a450*/  ISETP.NE.U32.AND P0, PT, R28, RZ, PT ;  /* 0x000000ff1c00720c */ /* 0x001fc80003f05070 */
[----:B------:R-:W-:Y:S02]  /*a460*/  ISETP.NE.AND.EX P0, PT, R29, RZ, PT, P0 ;  /* 0x000000ff1d00720c */ /* 0x000fe40003f05300 */
[----:B------:R-:W0:Y:S01]  /*a470*/  LDC R20, c[0x0][0x600] ;  /* 0x00018000ff147b82 */ /* 0x000e220000000800 */
[-CC-:B-1----:R-:W-:Y:S01]  /*a480*/  SHF.R.U64 R14, R8, R10.reuse, R9.reuse ;  /* 0x0000000a080e7219 */ /* 0x182fe20000001209 */
[----:B------:R-:W-:Y:S01]  /*a490*/  IMAD.MOV.U32 R8, RZ, RZ, -0x1 ;  /* 0xffffffffff087424 */ /* 0x000fe200078e00ff */
[----:B------:R-:W-:-:S05]  /*a4a0*/  SHF.R.U32.HI R9, RZ, R10, R9 ;  /* 0x0000000aff097219 */ /* 0x000fca0000011609 */
[----:B------:R-:W1:Y:S01]  /*a4b0*/  LDC R24, c[0x0][0x648] ;  /* 0x00019200ff187b82 */ /* 0x000e620000000800 */
[-CC-:B--2---:R-:W-:Y:S02]  /*a4c0*/  SHF.R.U64 R23, R14, R12.reuse, R9.reuse ;  /* 0x0000000c0e177219 */ /* 0x184fe40000001209 */
[----:B------:R-:W-:-:S05]  /*a4d0*/  SHF.R.U32.HI R6, RZ, R12, R9 ;  /* 0x0000000cff067219 */ /* 0x000fca0000011609 */
[----:B------:R-:W2:Y:S01]  /*a4e0*/  LDC R26, c[0x0][0x638] ;  /* 0x00018e00ff1a7b82 */ /* 0x000ea20000000800 */
[-C--:B---3--:R-:W-:Y:S02]  /*a4f0*/  SHF.L.U32 R8, R8, R27.reuse, RZ ;  /* 0x0000001b08087219 */ /* 0x088fe400000006ff */
[-CC-:B------:R-:W-:Y:S02]  /*a500*/  SHF.R.U64 R25, R23, R27.reuse, R6.reuse ;  /* 0x0000001b17197219 */ /* 0x180fe40000001206 */
[----:B------:R-:W-:Y:S02]  /*a510*/  LOP3.LUT R32, RZ, R8, RZ, 0x33, !PT ;  /* 0x00000008ff207212 */ /* 0x000fe400078e33ff */
[----:B------:R-:W-:Y:S01]  /*a520*/  SHF.R.U32.HI R9, RZ, R27, R6 ;  /* 0x0000001bff097219 */ /* 0x000fe20000011606 */
[----:B------:R-:W3:Y:S01]  /*a530*/  LDC R31, c[0x0][0x610] ;  /* 0x00018400ff1f7b82 */ /* 0x000ee20000000800 */
[----:B------:R-:W-:Y:S01]  /*a540*/  IMAD.MOV.U32 R8, RZ, RZ, R25 ;  /* 0x000000ffff087224 */ /* 0x000fe200078e0019 */
[----:B------:R-:W-:Y:S06]  /*a550*/  @!P0 BRA `(.L_x_262) ;  /* 0x0000000000288947 */ /* 0x000fec0003800000 */
        /* <DEDUP_REMOVED lines=10> */
.L_x_262:
[----:B------:R-:W-:Y:S02]  /*a600*/  ISETP.NE.AND P0, PT, R2, 0x1, PT ;  /* 0x000000010200780c */ /* 0x000fe40003f05270 */
[----:B-1----:R-:W-:Y:S01]  /*a610*/  SHF.R.U64 R6, R8, R24, R9 ;  /* 0x0000001808067219 */ /* 0x002fe20000001209 */
[----:B0-----:R-:W-:Y:S01]  /*a620*/  VIADD R9, R20, 0xffffffff ;  /* 0xffffffff14097836 */ /* 0x001fe20000000000 */
[----:B------:R-:W-:Y:S02]  /*a630*/  SHF.L.U32 R30, R30, R27, RZ ;  /* 0x0000001b1e1e7219 */ /* 0x000fe400000006ff */
[----:B------:R-:W-:Y:S01]  /*a640*/  LOP3.LUT R5, R23, R32, RZ, 0xc0, !PT ;  /* 0x0000002017057212 */ /* 0x000fe200078ec0ff */
[----:B------:R-:W-:-:S04]  /*a650*/  IMAD.MOV R8, RZ, RZ, -R6 ;  /* 0x000000ffff087224 */ /* 0x000fc800078e0a06 */
[----:B------:R-:W-:Y:S01]  /*a660*/  IMAD R6, R30, R6, R5 ;  /* 0x000000061e067224 */ /* 0x000fe200078e0205 */
[----:B------:R-:W-:Y:S01]  /*a670*/  LOP3.LUT R5, R14, R9, RZ, 0xc0, !PT ;  /* 0x000000090e057212 */ /* 0x000fe200078ec0ff */
[----:B------:R-:W-:Y:S02]  /*a680*/  @P0 IMAD R3, R7, R21, R4 ;  /* 0x0000001507030224 */ /* 0x000fe400078e0204 */
[----:B--2---:R-:W-:Y:S02]  /*a690*/  IMAD R4, R8, R26, R25 ;  /* 0x0000001a08047224 */ /* 0x004fe400078e0219 */
[----:B---3--:R-:W-:Y:S02]  /*a6a0*/  IMAD R3, R6, R31, R3 ;  /* 0x0000001f06037224 */ /* 0x008fe400078e0203 */
[----:B------:R-:W-:Y:S02]  /*a6b0*/  IMAD R4, R4, R20, R5 ;  /* 0x0000001404047224 */ /* 0x000fe400078e0205 */
[----:B------:R-:W-:-:S02]  /*a6c0*/  IMAD.MOV.U32 R8, RZ, RZ, 0x1 ;  /* 0x00000001ff087424 */ /* 0x000fc400078e00ff */
[----:B------:R-:W-:Y:S01]  /*a6d0*/  IMAD.MOV.U32 R6, RZ, RZ, R22 ;  /* 0x000000ffff067224 */ /* 0x000fe200078e0016 */
[----:B------:R-:W-:Y:S02]  /*a6e0*/  SEL R20, R4, R3, !P0 ;  /* 0x0000000304147207 */ /* 0x000fe40004000000 */
[----:B------:R-:W-:-:S07]  /*a6f0*/  SEL R13, R3, R4, !P0 ;  /* 0x00000004030d7207 */ /* 0x000fce0004000000 */
.L_x_260:
[----:B------:R-:W-:-:S08]  /*a700*/  NOP ;  /* 0x0000000000007918 */ /* 0x000fd00000000000 */
[----:B------:R-:W0:-:S00]  /*a710*/  USETMAXREG.DEALLOC.CTAPOOL 0x28 ;  /* 0x00000028000079c8 */ /* 0x000e0000080e0500 */
[----:B0-----:R-:W-:-:S13]  /*a720*/  ISETP.NE.AND P0, PT, R0, RZ, PT ;  /* 0x000000ff0000720c */ /* 0x001fda0003f05270 */
[----:B------:R-:W-:Y:S05]  /*a730*/  @P0 EXIT ;  /* 0x000000000000094d */ /* 0x000fea0003800000 */
[----:B------:R-:W-:Y:S01]  /*a740*/  LOP3.LUT P0, RZ, R8, 0xff, RZ, 0xc0, !PT ;  /* 0x000000ff08ff7812 */ /* 0x000fe2000780c0ff */
[----:B------:R-:W-:Y:S02]  /*a750*/  IMAD.MOV.U32 R0, RZ, RZ, 0x1 ;  /* 0x00000001ff007424 */ /* 0x000fe400078e00ff */
[----:B------:R-:W-:-:S10]  /*a760*/  IMAD.MOV.U32 R3, RZ, RZ, RZ ;  /* 0x000000ffff037224 */ /* 0x000fd400078e00ff */
[----:B------:R-:W-:Y:S05]  /*a770*/  @!P0 BRA `(.L_x_263) ;  /* 0x0000000c003c8947 */ /* 0x000fea0003800000 */
[----:B------:R-:W0:Y:S01]  /*a780*/  LDC R0, c[0x0][0x28c] ;  /* 0x0000a300ff007b82 */ /* 0x000e220000000800 */
[----:B------:R-:W1:Y:S01]  /*a790*/  S2R R9, SR_CgaCtaId ;  /* 0x0000000000097919 */ /* 0x000e620000008800 */
[----:B------:R-:W-:Y:S01]  /*a7a0*/  ULDC UR5, c[0x0][0x600] ;  /* 0x0001800000057ab9 */ /* 0x000fe20000000800 */
[----:B------:R-:W-:Y:S01]  /*a7b0*/  ULDC UR4, c[0x0][0xc] ;  /* 0x0000030000047ab9 */ /* 0x000fe20000000800 */
[----:B------:R-:W-:Y:S01]  /*a7c0*/  UIADD3 UR16, UR5, -0x1, URZ ;  /* 0xffffffff05107890 */ /* 0x000fe2000fffe03f */
[----:B------:R-:W-:Y:S01]  /*a7d0*/  BSSY B0, `(.L_x_263) ;  /* 0x00000c9000007945 */ /* 0x000fe20003800000 */
[----:B------:R-:W-:Y:S01]  /*a7e0*/  ULDC UR6, c[0x0][0x658] ;  /* 0x0001960000067ab9 */ /* 0x000fe20000000800 */
[----:B------:R-:W-:Y:S01]  /*a7f0*/  ULDC UR5, c[0x0][0x10] ;  /* 0x0000040000057ab9 */ /* 0x000fe20000000800 */
[----:B------:R-:W-:Y:S01]  /*a800*/  UMOV UR7, 0xffffffff ;  /* 0xffffffff00077882 */ /* 0x000fe20000000000 */
[----:B------:R-:W-:Y:S01]  /*a810*/  UMOV UR8, 0x1 ;  /* 0x0000000100087882 */ /* 0x000fe20000000000 */
[----:B------:R-:W-:Y:S01]  /*a820*/  UIMAD.WIDE.U32 UR4, UR4, UR5, URZ ;  /* 0x00000005040472a5 */ /* 0x000fe2000f8e003f */
[----:B------:R-:W-:Y:S01]  /*a830*/  IMAD.MOV.U32 R11, RZ, RZ, 0x1 ;  /* 0x00000001ff0b7424 */ /* 0x000fe200078e00ff */
[----:B------:R-:W-:Y:S01]  /*a840*/  USHF.L.U32 UR7, UR7, UR6, URZ ;  /* 0x0000000607077299 */ /* 0x000fe2000800063f */
[----:B------:R-:W-:Y:S01]  /*a850*/  LOP3.LUT R8, R19, 0x2, RZ, 0xfc, !PT ;  /* 0x0000000213087812 */ /* 0x000fe200078efcff */
[----:B------:R-:W-:-:S02]  /*a860*/  USHF.L.U32 UR18, UR8, UR6, URZ ;  /* 0x0000000608127299 */ /* 0x000fc4000800063f */
[----:B------:R-:W-:Y:S01]  /*a870*/  ULOP3.LUT UR17, URZ, UR7, URZ, 0x33, !UPT ;  /* 0x000000073f117292 */ /* 0x000fe2000f8e333f */
[----:B------:R-:W-:Y:S01]  /*a880*/  ULDC UR6, c[0x0][0x14] ;  /* 0x0000050000067ab9 */ /* 0x000fe20000000800 */
[----:B------:R-:W-:Y:S01]  /*a890*/  ULDC.64 UR22, c[0x0][0x198] ;  /* 0x0000660000167ab9 */ /* 0x000fe20000000a00 */
[----:B------:R-:W-:Y:S02]  /*a8a0*/  UIMAD.WIDE.U32 UR20, UR4, UR6, URZ ;  /* 0x00000006041472a5 */ /* 0x000fe4000f8e003f */
[----:B------:R-:W-:Y:S01]  /*a8b0*/  UIMAD UR13, UR5, UR6, URZ ;  /* 0x00000006050d72a4 */ /* 0x000fe2000f8e023f */
[----:B0-----:R-:W-:-:S03]  /*a8c0*/  VIADD R0, R0, 0x1f ;  /* 0x0000001f00007836 */ /* 0x001fc60000000000 */
[----:B------:R-:W-:Y:S02]  /*a8d0*/  UIADD3 UR13, UR21, UR13, URZ ;  /* 0x0000000d150d7290 */ /* 0x000fe4000fffe03f */
[----:B------:R-:W-:-:S04]  /*a8e0*/  SHF.R.S32.HI R3, RZ, 0x1f, R0 ;  /* 0x0000001fff037819 */ /* 0x000fc80000011400 */
[----:B------:R-:W-:Y:S01]  /*a8f0*/  LEA.HI R3, R3, R0, RZ, 0x5 ;  /* 0x0000000003037211 */ /* 0x000fe200078f28ff */
[----:B------:R-:W-:Y:S01]  /*a900*/  IMAD.MOV.U32 R0, RZ, RZ, 0x1 ;  /* 0x00000001ff007424 */ /* 0x000fe200078e00ff */
[----:B-1----:R-:W-:Y:S02]  /*a910*/  LOP3.LUT R9, R9, 0x1, RZ, 0xc0, !PT ;  /* 0x0000000109097812 */ /* 0x002fe400078ec0ff */
[----:B------:R-:W-:Y:S01]  /*a920*/  SHF.R.S32.HI R10, RZ, 0x5, R3 ;  /* 0x00000005ff0a7819 */ /* 0x000fe20000011403 */
[----:B------:R-:W-:-:S04]  /*a930*/  IMAD.MOV.U32 R3, RZ, RZ, RZ ;  /* 0x000000ffff037224 */ /* 0x000fc800078e00ff */
[----:B------:R-:W-:-:S07]  /*a940*/  VIADD R12, R10, 0x1 ;  /* 0x000000010a0c7836 */ /* 0x000fce0000000000 */
.L_x_274:
[----:B------:R-:W-:-:S03]  /*a950*/  UMOV UR4, 0xffffffff ;  /* 0xffffffff00047882 */ /* 0x000fc60000000000 */
[----:B------:R-:W-:Y:S05]  /*a960*/  BRA.DIV UR4, `(.L_x_264) ;  /* 0x0000001204847947 */ /* 0x000fea000b800000 */
[----:B------:R-:W-:-:S13]  /*a970*/  ELECT P6, URZ, PT ;  /* 0x00000000003f782f */ /* 0x000fda00038c0000 */
.L_x_291:
[----:B------:R-:W0:Y:S01]  /*a980*/  LDC R4, c[0x0][0x28c] ;  /* 0x0000a300ff047b82 */ /* 0x000e220000000800 */
[----:B------:R-:W-:Y:S01]  /*a990*/  BSSY B1, `(.L_x_265) ;  /* 0x000003a000017945 */ /* 0x000fe20003800000 */
[----:B0-----:R-:W-:-:S13]  /*a9a0*/  ISETP.LT.OR P6, PT, R4, 0x1, !P6 ;  /* 0x000000010400780c */ /* 0x001fda00077c1670 */
[----:B------:R-:W-:Y:S05]  /*a9b0*/  @P6 BRA `(.L_x_266) ;  /* 0x0000000000dc6947 */ /* 0x000fea0003800000 */
[----:B------:R-:W-:Y:S02]  /*a9c0*/  IMAD R20, R20, 0x2, R9 ;  /* 0x0000000214147824 */ /* 0x000fe400078e0209 */
[----:B------:R-:W-:Y:S02]  /*a9d0*/  IMAD.SHL.U32 R21, R13, 0x80, RZ ;  /* 0x000000800d157824 */ /* 0x000fe400078e00ff */
[----:B------:R-:W-:Y:S02]  /*a9e0*/  IMAD.MOV.U32 R22, RZ, RZ, RZ ;  /* 0x000000ffff167224 */ /* 0x000fe400078e00ff */
[----:B------:R-:W-:Y:S02]  /*a9f0*/  IMAD.MOV.U32 R4, RZ, RZ, R12 ;  /* 0x000000ffff047224 */ /* 0x000fe400078e000c */
[----:B------:R-:W-:Y:S02]  /*aa00*/  IMAD.MOV.U32 R5, RZ, RZ, R0 ;  /* 0x000000ffff057224 */ /* 0x000fe400078e0000 */
[----:B------:R-:W-:-:S02]  /*aa10*/  IMAD.MOV.U32 R14, RZ, RZ, R3 ;  /* 0x000000ffff0e7224 */ /* 0x000fc400078e0003 */
[----:B------:R-:W-:-:S07]  /*aa20*/  IMAD R15, R20, 0x70, RZ ;  /* 0x00000070140f7824 */ /* 0x000fce00078e02ff */
.L_x_269:
[----:B------:R-:W0:Y:S01]  /*aa30*/  S2R R20, SR_CgaCtaId ;  /* 0x0000000000147919 */ /* 0x000e220000008800 */
[----:B------:R-:W-:Y:S02]  /*aa40*/  MOV R7, 0x400 ;  /* 0x0000040000077802 */ /* 0x000fe40000000f00 */
[----:B------:R-:W-:-:S13]  /*aa50*/  LOP3.LUT P1, RZ, R18, 0x7f, RZ, 0xc0, !PT ;  /* 0x0000007f12ff7812 */ /* 0x000fda000782c0ff */
[----:B------:R-:W1:Y:S01]  /*aa60*/  @!P1 LDC R13, c[0x0][0x500] ;  /* 0x00014000ff0d9b82 */ /* 0x000e620000000800 */
[----:B0-----:R-:W-:Y:S02]  /*aa70*/  LEA R23, R20, R7, 0x18 ;  /* 0x0000000714177211 */ /* 0x001fe400078ec0ff */
[----:B------:R-:W-:-:S03]  /*aa80*/  SHF.L.U32 R7, R5, 0x1f, RZ ;  /* 0x0000001f05077819 */ /* 0x000fc600000006ff */
[----:B------:R-:W-:-:S04]  /*aa90*/  IMAD R20, R14, 0x8, R23 ;  /* 0x000000080e147824 */ /* 0x000fc800078e0217 */
[----:B------:R-:W0:Y:S02]  /*aaa0*/  SYNCS.PHASECHK.TRANS64.TRYWAIT P0, [R20+URZ+0x50], R7 ;  /* 0x00005007140075a7 */ /* 0x000e24000800017f */
[----:B01----:R-:W-:Y:S05]  /*aab0*/  @!P0 BRA `(.L_x_267) ;  /* 0x0000001000508947 */ /* 0x003fea0003800000 */
.L_x_292:
[----:B0-----:R-:W-:Y:S01]  /*aac0*/  PRMT R7, R8, 0x9910, RZ ;  /* 0x0000991008077816 */ /* 0x001fe200000000ff */
[----:B------:R0:W-:Y:S03]  /*aad0*/  @!P1 SYNCS.ARRIVE.TRANS64 RZ, [R20+URZ], R13 ;  /* 0x0000000d14ff99a7 */ /* 0x0001e6000800003f */
[----:B------:R-:W-:-:S13]  /*aae0*/  ISETP.NE.AND P0, PT, R7, 0x2, PT ;  /* 0x000000020700780c */ /* 0x000fda0003f05270 */
[----:B0-----:R-:W-:Y:S05]  /*aaf0*/  @P0 BRA `(.L_x_268) ;  /* 0x0000000000040947 */ /* 0x001fea0003800000 */
[----:B------:R-:W-:Y:S01]  /*ab00*/  BPT.TRAP 0x1 ;  /* 0x000000040000795c */ /* 0x000fe20000300000 */
.L_x_268:
[----:B------:R-:W-:Y:S01]  /*ab10*/  IMAD R7, R14, 0x2, R9 ;  /* 0x000000020e077824 */ /* 0x000fe200078e0209 */
[----:B------:R-:W-:Y:S01]  /*ab20*/  R2UR UR9, R20 ;  /* 0x00000000140972ca */ /* 0x000fe200000e0000 */
[--C-:B------:R-:W-:Y:S01]  /*ab30*/  IMAD R13, R14, 0x2000, R23.reuse ;  /* 0x000020000e0d7824 */ /* 0x100fe200078e0217 */
[----:B------:R-:W-:Y:S01]  /*ab40*/  UIADD3 UR4, UP0, UR22, 0xf0, URZ ;  /* 0x000000f016047890 */ /* 0x000fe2000ff1e03f */
[----:B------:R-:W-:Y:S01]  /*ab50*/  IMAD R7, R7, 0xe00, RZ ;  /* 0x00000e0007077824 */ /* 0x000fe200078e02ff */
[----:B------:R-:W-:Y:S01]  /*ab60*/  R2UR UR11, R21 ;  /* 0x00000000150b72ca */ /* 0x000fe200000e0000 */
[----:B------:R-:W-:Y:S01]  /*ab70*/  VIADD R4, R4, 0xffffffff ;  /* 0xffffffff04047836 */ /* 0x000fe20000000000 */
[----:B------:R-:W-:Y:S01]  /*ab80*/  R2UR UR5, R13 ;  /* 0x000000000d0572ca */ /* 0x000fe200000e0000 */
[----:B------:R-:W-:Y:S01]  /*ab90*/  IMAD R7, R7, 0x2, R23 ;  /* 0x0000000207077824 */ /* 0x000fe200078e0217 */
[----:B------:R-:W-:Y:S01]  /*aba0*/  R2UR UR10, R22 ;  /* 0x00000000160a72ca */ /* 0x000fe200000e0000 */
[----:B------:R-:W-:Y:S01]  /*abb0*/  UIADD3 UR24, UP1, UR22, 0x1f0, URZ ;  /* 0x000001f016187890 */ /* 0x000fe2000ff3e03f */
[----:B------:R-:W-:Y:S01]  /*abc0*/  R2UR UR12, R6 ;  /* 0x00000000060c72ca */ /* 0x000fe200000e0000 */
[----:B------:R-:W-:Y:S01]  /*abd0*/  VIADD R14, R14, 0x1 ;  /* 0x000000010e0e7836 */ /* 0x000fe20000000000 */
[----:B------:R-:W-:Y:S01]  /*abe0*/  R2UR UR8, R7 ;  /* 0x00000000070872ca */ /* 0x000fe200000e0000 */
[----:B------:R-:W-:Y:S01]  /*abf0*/  UIADD3.X UR25, URZ, UR23, URZ, UP1, !UPT ;  /* 0x000000173f197290 */ /* 0x000fe20008ffe43f */
[----:B------:R-:W-:Y:S01]  /*ac00*/  R2UR UR19, R15 ;  /* 0x000000000f1372ca */ /* 0x000fe200000e0000 */
[----:B------:R-:W-:Y:S01]  /*ac10*/  UMOV UR6, 0x0 ;  /* 0x0000000000067882 */ /* 0x000fe20000000000 */
[----:B------:R-:W-:Y:S01]  /*ac20*/  ISETP.GT.AND P1, PT, R4, 0x1, PT ;  /* 0x000000010400780c */ /* 0x000fe20003f24270 */
[----:B------:R-:W-:Y:S01]  /*ac30*/  UMOV UR7, 0x10000000 ;  /* 0x1000000000077882 */ /* 0x000fe20000000000 */
[----:B------:R-:W-:Y:S01]  /*ac40*/  ISETP.NE.AND P0, PT, R14, 0xa, PT ;  /* 0x0000000a0e00780c */ /* 0x000fe20003f05270 */
[----:B------:R-:W-:Y:S01]  /*ac50*/  UIADD3 UR14, UR5, 0x180, URZ ;  /* 0x00000180050e7890 */ /* 0x000fe2000fffe03f */
[----:B------:R-:W-:Y:S01]  /*ac60*/  VIADD R22, R22, 0x20 ;  /* 0x0000002016167836 */ /* 0x000fe20000000000 */
[----:B------:R-:W-:Y:S01]  /*ac70*/  UIADD3.X UR5, URZ, UR23, URZ, UP0, !UPT ;  /* 0x000000173f057290 */ /* 0x000fe200087fe43f */
[----:B------:R-:W-:Y:S01]  /*ac80*/  SEL R20, RZ, 0x1, P0 ;  /* 0x00000001ff147807 */ /* 0x000fe20000000000 */
[----:B------:R-:W-:Y:S01]  /*ac90*/  UMOV UR26, 0x30000 ;  /* 0x00030000001a7882 */ /* 0x000fe20000000000 */
[----:B------:R-:W-:Y:S01]  /*aca0*/  SEL R14, R14, RZ, P0 ;  /* 0x000000ff0e0e7207 */ /* 0x000fe20000000000 */
[----:B------:R-:W-:Y:S01]  /*acb0*/  UIADD3 UR15, UR8, 0x14180, URZ ;  /* 0x00014180080f7890 */ /* 0x000fe2000fffe03f */
[----:B------:R-:W-:-:S02]  /*acc0*/  LOP3.LUT R5, R5, R20, RZ, 0x3c, !PT ;  /* 0x0000001405057212 */ /* 0x000fc400078e3cff */
[----:B------:R-:W-:Y:S02]  /*acd0*/  UMOV UR8, UR14 ;  /* 0x0000000e00087c82 */ /* 0x000fe40008000000 */
[----:B------:R0:W-:Y:S02]  /*ace0*/  UTMALDG.3D [UR8], [UR4], desc[UR6] ;  /* 0x00000608040075b4 */ /* 0x0001e40008011000 */
[----:B0-----:R-:W-:Y:S01]  /*acf0*/  UMOV UR8, UR15 ;  /* 0x0000000f00087c82 */ /* 0x001fe20008000000 */
[----:B------:R-:W-:Y:S02]  /*ad00*/  UMOV UR11, UR19 ;  /* 0x00000013000b7c82 */ /* 0x000fe40008000000 */
[----:B------:R0:W-:Y:S02]  /*ad10*/  UTMALDG.3D.MULTICAST [UR8], [UR24], UR26, desc[UR6] ;  /* 0x00000608180073b4 */ /* 0x0001e4000801181a */
[----:B0-----:R-:W-:Y:S05]  /*ad20*/  @P1 BRA `(.L_x_269) ;  /* 0xfffffffc00401947 */ /* 0x001fea000383ffff */
.L_x_266:
[----:B------:R-:W-:Y:S05]  /*ad30*/  BSYNC B1 ;  /* 0x0000000000017941 */ /* 0x000fea0003800000 */
.L_x_265:
[----:B------:R-:W-:Y:S01]  /*ad40*/  LOP3.LUT P1, RZ, R11, 0xff, RZ, 0xc0, !PT ;  /* 0x000000ff0bff7812 */ /* 0x000fe2000782c0ff */
[C---:B------:R-:W-:Y:S01]  /*ad50*/  IMAD.IADD R6, R10.reuse, 0x1, R3 ;  /* 0x000000010a067824 */ /* 0x040fe200078e0203 */
[----:B------:R-:W-:Y:S01]  /*ad60*/  ULDC.64 UR4, c[0x0][0x650] ;  /* 0x0001940000047ab9 */ /* 0x000fe20000000a00 */
[----:B------:R-:W-:Y:S01]  /*ad70*/  ISETP.GE.U32.AND P2, PT, R10, 0xa, PT ;  /* 0x0000000a0a00780c */ /* 0x000fe20003f46070 */
[----:B------:R-:W-:Y:S01]  /*ad80*/  BSSY B1, `(.L_x_270) ;  /* 0x000006b000017945 */ /* 0x000fe20003800000 */
[----:B------:R-:W-:Y:S01]  /*ad90*/  IMAD.MOV.U32 R13, RZ, RZ, -0x1 ;  /* 0xffffffffff0d7424 */ /* 0x000fe200078e00ff */
[----:B------:R-:W-:Y:S01]  /*ada0*/  ISETP.GT.U32.AND P0, PT, R6, 0x9, PT ;  /* 0x000000090600780c */ /* 0x000fe20003f04070 */
[----:B------:R-:W-:Y:S01]  /*adb0*/  IMAD.MOV.U32 R20, RZ, RZ, -0x1 ;  /* 0xffffffffff147424 */ /* 0x000fe200078e00ff */
[----:B------:R-:W-:Y:S02]  /*adc0*/  PRMT R11, RZ, 0x7610, R11 ;  /* 0x00007610ff0b7816 */ /* 0x000fe4000000000b */
[----:B------:R-:W-:-:S03]  /*add0*/  ISETP.LT.U32.AND P0, PT, R10, 0xa, P0 ;  /* 0x0000000a0a00780c */ /* 0x000fc60000701070 */
[----:B------:R-:W0:Y:S01]  /*ade0*/  @P1 S2R R5, SR_CgaCtaId ;  /* 0x0000000000051919 */ /* 0x000e220000008800 */
[----:B------:R-:W-:-:S04]  /*adf0*/  @P1 MOV R4, 0x400 ;  /* 0x0000040000041802 */ /* 0x000fc80000000f00 */
[----:B0-----:R-:W-:Y:S01]  /*ae00*/  @P1 LEA R3, R5, R4, 0x18 ;  /* 0x0000000405031211 */ /* 0x001fe200078ec0ff */
[----:B------:R-:W-:-:S03]  /*ae10*/  IMAD.WIDE.U32 R4, R6, -0x33333333, RZ ;  /* 0xcccccccd06047825 */ /* 0x000fc600078e00ff */
[----:B------:R0:W-:Y:S01]  /*ae20*/  @P1 SYNCS.ARRIVE.TRANS64.A1T0 RZ, [R3+URZ+0xb8], RZ ;  /* 0x0000b8ff03ff19a7 */ /* 0x0001e2000810003f */
[----:B------:R-:W-:Y:S02]  /*ae30*/  IADD3 R16, P1, R16, UR20, RZ ;  /* 0x0000001410107c10 */ /* 0x000fe4000ff3e0ff */
[----:B------:R-:W-:Y:S02]  /*ae40*/  SHF.R.U32.HI R5, RZ, 0x3, R5 ;  /* 0x00000003ff057819 */ /* 0x000fe40000011605 */
[----:B------:R-:W-:Y:S02]  /*ae50*/  IADD3.X R17, R17, UR13, RZ, P1, !PT ;  /* 0x0000000d11117c10 */ /* 0x000fe40008ffe4ff */
[----:B------:R-:W-:Y:S02]  /*ae60*/  PRMT R4, RZ, 0x7610, R4 ;  /* 0x00007610ff047816 */ /* 0x000fe40000000004 */
[----:B0-----:R-:W-:Y:S02]  /*ae70*/  SEL R3, RZ, 0x1, !P0 ;  /* 0x00000001ff037807 */ /* 0x001fe40004000000 */
[----:B------:R-:W-:-:S02]  /*ae80*/  ISETP.GE.U32.AND P0, PT, R16, UR4, PT ;  /* 0x0000000410007c0c */ /* 0x000fc4000bf06070 */
[----:B------:R-:W-:Y:S01]  /*ae90*/  LOP3.LUT R0, R0, R3, RZ, 0x3c, !PT ;  /* 0x0000000300007212 */ /* 0x000fe200078e3cff */
[----:B------:R-:W-:Y:S01]  /*aea0*/  IMAD R3, R5, -0xa, R6 ;  /* 0xfffffff605037824 */ /* 0x000fe200078e0206 */
[----:B------:R-:W-:Y:S01]  /*aeb0*/  ISETP.GE.U32.AND.EX P0, PT, R17, UR5, PT, P0 ;  /* 0x0000000511007c0c */ /* 0x000fe2000bf06100 */
[----:B------:R-:W-:Y:S01]  /*aec0*/  IMAD.MOV.U32 R6, RZ, RZ, -0x1 ;  /* 0xffffffffff067424 */ /* 0x000fe200078e00ff */
[----:B------:R-:W-:-:S11]  /*aed0*/  @P2 LOP3.LUT R0, R0, 0x1, R5, 0x78, !PT ;  /* 0x0000000100002812 */ /* 0x000fd600078e7805 */
[----:B------:R-:W-:Y:S05]  /*aee0*/  @P0 BRA `(.L_x_271) ;  /* 0x0000000400500947 */ /* 0x000fea0003800000 */
[----:B------:R-:W0:Y:S01]  /*aef0*/  S2R R15, SR_CTAID.X ;  /* 0x00000000000f7919 */ /* 0x000e220000002500 */
[----:B------:R-:W-:Y:S01]  /*af00*/  ULDC.64 UR4, c[0x0][0x628] ;  /* 0x00018a0000047ab9 */ /* 0x000fe20000000a00 */
[----:B------:R-:W1:Y:S01]  /*af10*/  LDC R20, c[0x0][0x144] ;  /* 0x00005100ff147b82 */ /* 0x000e620000000800 */
[----:B------:R-:W-:Y:S01]  /*af20*/  ISETP.NE.U32.AND P0, PT, RZ, UR4, PT ;  /* 0x00000004ff007c0c */ /* 0x000fe2000bf05070 */
[----:B------:R-:W2:Y:S01]  /*af30*/  S2R R13, SR_CTAID.Y ;  /* 0x00000000000d7919 */ /* 0x000ea20000002600 */
[----:B------:R-:W-:Y:S01]  /*af40*/  ULDC UR7, c[0x0][0x630] ;  /* 0x00018c0000077ab9 */ /* 0x000fe20000000800 */
[----:B------:R-:W-:Y:S01]  /*af50*/  ULDC UR8, c[0x0][0x150] ;  /* 0x0000540000087ab9 */ /* 0x000fe20000000800 */
[----:B------:R-:W-:Y:S01]  /*af60*/  ISETP.NE.AND.EX P0, PT, RZ, UR5, PT, P0 ;  /* 0x00000005ff007c0c */ /* 0x000fe2000bf05300 */
[----:B------:R-:W-:Y:S02]  /*af70*/  IMAD.MOV.U32 R4, RZ, RZ, R16 ;  /* 0x000000ffff047224 */ /* 0x000fe400078e0010 */
[----:B------:R-:W-:Y:S01]  /*af80*/  IMAD.MOV.U32 R5, RZ, RZ, R17 ;  /* 0x000000ffff057224 */ /* 0x000fe200078e0011 */
[----:B0-----:R-:W-:-:S09]  /*af90*/  I2FP.F32.U32 R22, R15 ;  /* 0x0000000f00167245 */ /* 0x001fd20000201000 */
[----:B------:R-:W-:Y:S05]  /*afa0*/  @!P0 BRA `(.L_x_272) ;  /* 0x0000000000288947 */ /* 0x000fea0003800000 */
[----:B------:R-:W-:Y:S02]  /*afb0*/  ULDC UR6, c[0x0][0x634] ;  /* 0x00018d0000067ab9 */ /* 0x000fe40000000800 */
[----:B------:R-:W-:-:S05]  /*afc0*/  IADD3 R5, P0, R16, UR6, RZ ;  /* 0x0000000610057c10 */ /* 0x000fca000ff1e0ff */
[----:B------:R-:W-:-:S04]  /*afd0*/  IMAD.X R21, RZ, RZ, R17, P0 ;  /* 0x000000ffff157224 */ /* 0x000fc800000e0611 */
[----:B------:R-:W-:-:S04]  /*afe0*/  IMAD.WIDE.U32 R6, R21, UR4, RZ ;  /* 0x0000000415067c25 */ /* 0x000fc8000f8e00ff */
[----:B------:R-:W-:-:S04]  /*aff0*/  IMAD.WIDE.U32 R6, P0, R5, UR5, R6 ;  /* 0x0000000505067c25 */ /* 0x000fc8000f800006 */
[----:B------:R-:W-:-:S04]  /*b000*/  IMAD.WIDE.U32 R4, R5, UR4, RZ ;  /* 0x0000000405047c25 */ /* 0x000fc8000f8e00ff */
[----:B------:R-:W-:Y:S01]  /*b010*/  IMAD.MOV.U32 R4, RZ, RZ, R7 ;  /* 0x000000ffff047224 */ /* 0x000fe200078e0007 */
[----:B------:R-:W-:Y:S01]  /*b020*/  IADD3 RZ, P1, R5, R6, RZ ;  /* 0x0000000605ff7210 */ /* 0x000fe20007f3e0ff */
[----:B------:R-:W-:-:S04]  /*b030*/  IMAD.X R5, RZ, RZ, RZ, P0 ;  /* 0x000000ffff057224 */ /* 0x000fc800000e06ff */
[----:B------:R-:W-:-:S08]  /*b040*/  IMAD.WIDE.U32.X R4, R21, UR5, R4, P1 ;  /* 0x0000000515047c25 */ /* 0x000fd000088e0404 */
.L_x_272:
[----:B------:R-:W-:Y:S01]  /*b050*/  FMUL R22, R22, UR8 ;  /* 0x0000000816167c20 */ /* 0x000fe20008400000 */
[--C-:B------:R-:W-:Y:S01]  /*b060*/  SHF.R.U64 R14, R4, UR7, R5.reuse ;  /* 0x00000007040e7c19 */ /* 0x100fe20008001205 */
[----:B------:R-:W-:Y:S01]  /*b070*/  ULDC.64 UR4, c[0x0][0x620] ;  /* 0x0001880000047ab9 */ /* 0x000fe20000000a00 */
[----:B------:R-:W-:Y:S01]  /*b080*/  SHF.R.U32.HI R4, RZ, UR7, R5 ;  /* 0x00000007ff047c19 */ /* 0x000fe20008011605 */
[----:B------:R-:W-:Y:S01]  /*b090*/  ULDC.64 UR6, c[0x0][0x640] ;  /* 0x0001900000067ab9 */ /* 0x000fe20000000a00 */
[----:B------:R-:W-:Y:S01]  /*b0a0*/  IADD3 R5, P0, RZ, -R14, RZ ;  /* 0x8000000eff057210 */ /* 0x000fe20007f1e0ff */
[----:B------:R-:W0:Y:S04]  /*b0b0*/  F2I.U32.TRUNC.NTZ R22, R22 ;  /* 0x0000001600167305 */ /* 0x000e28000020f000 */
[----:B------:R-:W-:Y:S01]  /*b0c0*/  IMAD.X R4, RZ, RZ, ~R4, P0 ;  /* 0x000000ffff047224 */ /* 0x000fe200000e0e04 */
[----:B------:R-:W-:-:S03]  /*b0d0*/  ISETP.NE.U32.AND P0, PT, RZ, UR6, PT ;  /* 0x00000006ff007c0c */ /* 0x000fc6000bf05070 */
[----:B------:R-:W-:Y:S01]  /*b0e0*/  IMAD R4, R4, UR4, RZ ;  /* 0x0000000404047c24 */ /* 0x000fe2000f8e02ff */
[----:B------:R-:W-:-:S03]  /*b0f0*/  ISETP.NE.AND.EX P0, PT, RZ, UR7, PT, P0 ;  /* 0x00000007ff007c0c */ /* 0x000fc6000bf05300 */
[C---:B------:R-:W-:Y:S01]  /*b100*/  IMAD R7, R5.reuse, UR5, R4 ;  /* 0x0000000505077c24 */ /* 0x040fe2000f8e0204 */
[----:B------:R-:W-:Y:S01]  /*b110*/  ULDC UR5, c[0x0][0x154] ;  /* 0x0000550000057ab9 */ /* 0x000fe20000000800 */
[----:B------:R-:W-:Y:S01]  /*b120*/  IMAD.WIDE.U32 R4, R5, UR4, R16 ;  /* 0x0000000405047c25 */ /* 0x000fe2000f8e0010 */
[----:B------:R-:W-:-:S03]  /*b130*/  ULDC UR4, c[0x0][0x618] ;  /* 0x0001860000047ab9 */ /* 0x000fc60000000800 */
[----:B0-----:R-:W-:Y:S02]  /*b140*/  IMAD.MOV R6, RZ, RZ, -R22 ;  /* 0x000000ffff067224 */ /* 0x001fe400078e0a16 */
[----:B------:R-:W-:Y:S02]  /*b150*/  IMAD.IADD R5, R5, 0x1, R7 ;  /* 0x0000000105057824 */ /* 0x000fe400078e0207 */
[----:B-1----:R-:W-:Y:S01]  /*b160*/  IMAD R15, R20, R6, R15 ;  /* 0x00000006140f7224 */ /* 0x002fe200078e020f */
[----:B--2---:R-:W-:Y:S01]  /*b170*/  I2FP.F32.U32 R6, R13 ;  /* 0x0000000d00067245 */ /* 0x004fe20000201000 */
[----:B------:R-:W0:Y:S01]  /*b180*/  LDC R20, c[0x0][0x148] ;  /* 0x00005200ff147b82 */ /* 0x000e220000000800 */
[--C-:B------:R-:W-:Y:S02]  /*b190*/  SHF.R.U64 R21, R4, UR4, R5.reuse ;  /* 0x0000000404157c19 */ /* 0x100fe40008001205 */
[----:B------:R-:W-:Y:S01]  /*b1a0*/  SHF.R.U32.HI R4, RZ, UR4, R5 ;  /* 0x00000004ff047c19 */ /* 0x000fe20008011605 */
[----:B------:R-:W-:Y:S01]  /*b1b0*/  FMUL R6, R6, UR5 ;  /* 0x0000000506067c20 */ /* 0x000fe20008400000 */
[----:B------:R-:W-:-:S02]  /*b1c0*/  ULDC UR4, c[0x0][0x608] ;  /* 0x0001820000047ab9 */ /* 0x000fc40000000800 */
[--C-:B------:R-:W-:Y:S01]  /*b1d0*/  SHF.R.U64 R23, R21, UR4, R4.reuse ;  /* 0x0000000415177c19 */ /* 0x100fe20008001204 */
[----:B------:R1:W2:Y:S01]  /*b1e0*/  F2I.U32.TRUNC.NTZ R24, R6 ;  /* 0x0000000600187305 */ /* 0x0002a2000020f000 */
[----:B------:R-:W-:Y:S01]  /*b1f0*/  SHF.R.U32.HI R4, RZ, UR4, R4 ;  /* 0x00000004ff047c19 */ /* 0x000fe20008011604 */
[----:B------:R-:W-:-:S03]  /*b200*/  ULDC UR4, c[0x0][0x658] ;  /* 0x0001960000047ab9 */ /* 0x000fc60000000800 */
[--C-:B------:R-:W-:Y:S02]  /*b210*/  SHF.R.U64 R22, R23, UR4, R4.reuse ;  /* 0x0000000417167c19 */ /* 0x100fe40008001204 */
[----:B------:R-:W-:-:S03]  /*b220*/  SHF.R.U32.HI R25, RZ, UR4, R4 ;  /* 0x00000004ff197c19 */ /* 0x000fc60008011604 */
[----:B------:R-:W-:Y:S02]  /*b230*/  IMAD.MOV.U32 R4, RZ, RZ, R22 ;  /* 0x000000ffff047224 */ /* 0x000fe400078e0016 */
[----:B------:R-:W-:Y:S01]  /*b240*/  IMAD.MOV.U32 R5, RZ, RZ, R25 ;  /* 0x000000ffff057224 */ /* 0x000fe200078e0019 */
[----:B-1----:R-:W-:Y:S06]  /*b250*/  @!P0 BRA `(.L_x_273) ;  /* 0x0000000000288947 */ /* 0x002fec0003800000 */
        /* <DEDUP_REMOVED lines=10> */
.L_x_273:
[----:B------:R-:W-:Y:S01]  /*b300*/  ISETP.NE.AND P0, PT, R2, 0x1, PT ;  /* 0x000000010200780c */ /* 0x000fe20003f05270 */
[----:B------:R-:W-:Y:S01]  /*b310*/  ULDC UR4, c[0x0][0x648] ;  /* 0x0001920000047ab9 */ /* 0x000fe20000000800 */
[----:B------:R-:W-:Y:S01]  /*b320*/  LOP3.LUT R23, R23, UR17, RZ, 0xc0, !PT ;  /* 0x0000001117177c12 */ /* 0x000fe2000f8ec0ff */
[----:B--2---:R-:W-:Y:S01]  /*b330*/  IMAD.MOV R24, RZ, RZ, -R24 ;  /* 0x000000ffff187224 */ /* 0x004fe200078e0a18 */
[----:B------:R-:W-:Y:S01]  /*b340*/  SHF.R.U64 R4, R4, UR4, R5 ;  /* 0x0000000404047c19 */ /* 0x000fe20008001205 */
[----:B------:R-:W-:Y:S01]  /*b350*/  ULDC UR4, c[0x0][0x638] ;  /* 0x00018e0000047ab9 */ /* 0x000fe20000000800 */
[----:B------:R-:W-:Y:S01]  /*b360*/  LOP3.LUT R21, R21, UR16, RZ, 0xc0, !PT ;  /* 0x0000001015157c12 */ /* 0x000fe2000f8ec0ff */
[----:B------:R-:W-:Y:S01]  /*b370*/  ULDC UR5, c[0x0][0x610] ;  /* 0x0001840000057ab9 */ /* 0x000fe20000000800 */
[----:B------:R-:W-:Y:S02]  /*b380*/  IMAD.MOV.U32 R6, RZ, RZ, R14 ;  /* 0x000000ffff067224 */ /* 0x000fe400078e000e */
[----:B------:R-:W-:-:S02]  /*b390*/  IMAD.MOV R5, RZ, RZ, -R4 ;  /* 0x000000ffff057224 */ /* 0x000fc400078e0a04 */
[----:B------:R-:W-:Y:S02]  /*b3a0*/  IMAD R4, R4, UR18, R23 ;  /* 0x0000001204047c24 */ /* 0x000fe4000f8e0217 */
[----:B0-----:R-:W-:Y:S02]  /*b3b0*/  @P0 IMAD R15, R20, R24, R13 ;  /* 0x00000018140f0224 */ /* 0x001fe400078e020d */
[----:B------:R-:W-:Y:S01]  /*b3c0*/  IMAD R22, R5, UR4, R22 ;  /* 0x0000000405167c24 */ /* 0x000fe2000f8e0216 */
[----:B------:R-:W-:Y:S01]  /*b3d0*/  ULDC UR4, c[0x0][0x600] ;  /* 0x0001800000047ab9 */ /* 0x000fe20000000800 */
[----:B------:R-:W-:Y:S02]  /*b3e0*/  IMAD R15, R4, UR5, R15 ;  /* 0x00000005040f7c24 */ /* 0x000fe4000f8e020f */
[----:B------:R-:W-:Y:S02]  /*b3f0*/  IMAD R22, R22, UR4, R21 ;  /* 0x0000000416167c24 */ /* 0x000fe4000f8e0215 */
[----:B------:R-:W-:-:S03]  /*b400*/  IMAD.MOV.U32 R4, RZ, RZ, 0x1 ;  /* 0x00000001ff047424 */ /* 0x000fc600078e00ff */
[----:B------:R-:W-:Y:S02]  /*b410*/  SEL R20, R22, R15, !P0 ;  /* 0x0000000f16147207 */ /* 0x000fe40004000000 */
[----:B------:R-:W-:-:S07]  /*b420*/  SEL R13, R15, R22, !P0 ;  /* 0x000000160f0d7207 */ /* 0x000fce0004000000 */
.L_x_271:
[----:B------:R-:W-:Y:S05]  /*b430*/  BSYNC B1 ;  /* 0x0000000000017941 */ /* 0x000fea0003800000 */
.L_x_270:
[----:B------:R-:W-:-:S13]  /*b440*/  LOP3.LUT P0, RZ, R4, 0xff, RZ, 0xc0, !PT ;  /* 0x000000ff04ff7812 */ /* 0x000fda000780c0ff */
[----:B------:R-:W-:Y:S05]  /*b450*/  @P0 BRA `(.L_x_274) ;  /* 0xfffffff4003c0947 */ /* 0x000fea000383ffff */
[----:B------:R-:W-:Y:S05]  /*b460*/  BSYNC B0 ;  /* 0x0000000000007941 */ /* 0x000fea0003800000 */
.L_x_263:
[----:B------:R-:W-:-:S03]  /*b470*/  UMOV UR4, 0xffffffff ;  /* 0xffffffff00047882 */ /* 0x000fc60000000000 */
[----:B------:R-:W-:Y:S05]  /*b480*/  BRA.DIV UR4, `(.L_x_275) ;  /* 0x0000000604f07947 */ /* 0x000fea000b800000 */
[----:B------:R-:W-:-:S13]  /*b490*/  ELECT P6, URZ, PT ;  /* 0x00000000003f782f */ /* 0x000fda00038c0000 */
.L_x_295:
[----:B------:R-:W-:Y:S04]  /*b4a0*/  BSSY B0, `(.L_x_276) ;  /* 0x0000061000007945 */ /* 0x000fe80003800000 */
[----:B------:R-:W-:Y:S05]  /*b4b0*/  @!P6 BRA `(.L_x_277) ;  /* 0x00000004007ce947 */ /* 0x000fea0003800000 */
[----:B------:R-:W-:-:S04]  /*b4c0*/  LOP3.LUT R19, R19, 0x2, RZ, 0xfc, !PT ;  /* 0x0000000213137812 */ /* 0x000fc800078efcff */
[----:B------:R-:W-:-:S13]  /*b4d0*/  ISETP.NE.AND P0, PT, R19, 0x3, PT ;  /* 0x000000031300780c */ /* 0x000fda0003f05270 */
[----:B------:R-:W-:Y:S05]  /*b4e0*/  @!P0 BRA `(.L_x_278) ;  /* 0x0000000000048947 */ /* 0x000fea0003800000 */
[----:B------:R-:W-:Y:S01]  /*b4f0*/  BPT.TRAP 0x1 ;  /* 0x000000040000795c */ /* 0x000fe20000300000 */
.L_x_278:
[----:B------:R-:W0:Y:S01]  /*b500*/  S2R R5, SR_CgaCtaId ;  /* 0x0000000000057919 */ /* 0x000e220000008800 */
[----:B------:R-:W-:Y:S02]  /*b510*/  MOV R2, 0x400 ;  /* 0x0000040000027802 */ /* 0x000fe40000000f00 */
[----:B------:R-:W-:Y:S02]  /*b520*/  SHF.L.U32 R4, R0, 0x1f, RZ ;  /* 0x0000001f00047819 */ /* 0x000fe400000006ff */
[----:B0-----:R-:W-:-:S05]  /*b530*/  LEA R2, R5, R2, 0x18 ;  /* 0x0000000205027211 */ /* 0x001fca00078ec0ff */
[----:B------:R-:W-:-:S04]  /*b540*/  VIADD R2, R2, 0x50 ;  /* 0x0000005002027836 */ /* 0x000fc80000000000 */
[C---:B------:R-:W-:Y:S02]  /*b550*/  IMAD R7, R3.reuse, 0x8, R2 ;  /* 0x0000000803077824 */ /* 0x040fe400078e0202 */
[----:B------:R-:W-:Y:S02]  /*b560*/  VIADD R3, R3, 0x1 ;  /* 0x0000000103037836 */ /* 0x000fe40000000000 */
[----:B------:R-:W0:Y:S03]  /*b570*/  SYNCS.PHASECHK.TRANS64.TRYWAIT P0, [R7+URZ], R4 ;  /* 0x00000004070075a7 */ /* 0x000e26000800017f */
[----:B------:R-:W-:-:S04]  /*b580*/  ISETP.NE.AND P1, PT, R3, 0xa, PT ;  /* 0x0000000a0300780c */ /* 0x000fc80003f25270 */
[----:B------:R-:W-:Y:S02]  /*b590*/  SEL R5, RZ, 0x1, P1 ;  /* 0x00000001ff057807 */ /* 0x000fe40000800000 */
[----:B------:R-:W-:Y:S02]  /*b5a0*/  SEL R3, R3, RZ, P1 ;  /* 0x000000ff03037207 */ /* 0x000fe40000800000 */
[----:B------:R-:W-:-:S03]  /*b5b0*/  LOP3.LUT R6, R0, R5, RZ, 0x3c, !PT ;  /* 0x0000000500067212 */ /* 0x000fc600078e3cff */
[----:B------:R-:W-:Y:S01]  /*b5c0*/  IMAD R8, R3, 0x8, R2 ;  /* 0x0000000803087824 */ /* 0x000fe200078e0202 */
[----:B------:R-:W-:Y:S01]  /*b5d0*/  SHF.L.U32 R5, R6, 0x1f, RZ ;  /* 0x0000001f06057819 */ /* 0x000fe200000006ff */
[----:B0-----:R-:W-:Y:S06]  /*b5e0*/  @!P0 BRA `(.L_x_279) ;  /* 0x0000000400b88947 */ /* 0x001fec0003800000 */
.L_x_296:
[----:B------:R-:W1:Y:S01]  /*b5f0*/  SYNCS.PHASECHK.TRANS64.TRYWAIT P0, [R8+URZ], R5 ;  /* 0x00000005080075a7 */ /* 0x000e62000800017f */
[----:B------:R-:W-:-:S05]  /*b600*/  VIADD R0, R3, 0x1 ;  /* 0x0000000103007836 */ /* 0x000fca0000000000 */
[----:B------:R-:W-:-:S04]  /*b610*/  ISETP.NE.AND P1, PT, R0, 0xa, PT ;  /* 0x0000000a0000780c */ /* 0x000fc80003f25270 */
[----:B------:R-:W-:Y:S02]  /*b620*/  SEL R3, RZ, 0x1, P1 ;  /* 0x00000001ff037807 */ /* 0x000fe40000800000 */
[----:B0-----:R-:W-:Y:S02]  /*b630*/  SEL R7, R0, RZ, P1 ;  /* 0x000000ff00077207 */ /* 0x001fe40000800000 */
[----:B------:R-:W-:-:S03]  /*b640*/  LOP3.LUT R6, R6, R3, RZ, 0x3c, !PT ;  /* 0x0000000306067212 */ /* 0x000fc600078e3cff */
[----:B------:R-:W-:Y:S01]  /*b650*/  IMAD R9, R7, 0x8, R2 ;  /* 0x0000000807097824 */ /* 0x000fe200078e0202 */
[----:B------:R-:W-:Y:S01]  /*b660*/  SHF.L.U32 R4, R6, 0x1f, RZ ;  /* 0x0000001f06047819 */ /* 0x000fe200000006ff */
[----:B-1----:R-:W-:Y:S06]  /*b670*/  @!P0 BRA `(.L_x_280) ;  /* 0x0000000400a88947 */ /* 0x002fec0003800000 */
.L_x_297:
[----:B------:R-:W1:Y:S01]  /*b680*/  SYNCS.PHASECHK.TRANS64.TRYWAIT P0, [R9+URZ], R4 ;  /* 0x00000004090075a7 */ /* 0x000e62000800017f */
[----:B------:R-:W-:-:S05]  /*b690*/  VIADD R0, R7, 0x1 ;  /* 0x0000000107007836 */ /* 0x000fca0000000000 */
[----:B------:R-:W-:-:S04]  /*b6a0*/  ISETP.NE.AND P1, PT, R0, 0xa, PT ;  /* 0x0000000a0000780c */ /* 0x000fc80003f25270 */
[----:B------:R-:W-:Y:S02]  /*b6b0*/  SEL R3, RZ, 0x1, P1 ;  /* 0x00000001ff037807 */ /* 0x000fe40000800000 */
[----:B------:R-:W-:Y:S02]  /*b6c0*/  SEL R7, R0, RZ, P1 ;  /* 0x000000ff00077207 */ /* 0x000fe40000800000 */
[----:B------:R-:W-:-:S03]  /*b6d0*/  LOP3.LUT R6, R6, R3, RZ, 0x3c, !PT ;  /* 0x0000000306067212 */ /* 0x000fc600078e3cff */
[----:B0-----:R-:W-:Y:S01]  /*b6e0*/  IMAD R8, R7, 0x8, R2 ;  /* 0x0000000807087824 */ /* 0x001fe200078e0202 */
[----:B------:R-:W-:Y:S01]  /*b6f0*/  SHF.L.U32 R5, R6, 0x1f, RZ ;  /* 0x0000001f06057819 */ /* 0x000fe200000006ff */
[----:B-1----:R-:W-:Y:S06]  /*b700*/  @!P0 BRA `(.L_x_281) ;  /* 0x0000000400988947 */ /* 0x002fec0003800000 */
.L_x_298:
        /* <DEDUP_REMOVED lines=9> */
.L_x_299:
        /* <DEDUP_REMOVED lines=9> */
.L_x_300:
        /* <DEDUP_REMOVED lines=9> */
.L_x_301:
        /* <DEDUP_REMOVED lines=9> */
.L_x_302:
[----:B------:R-:W1:Y:S01]  /*b950*/  SYNCS.PHASECHK.TRANS64.TRYWAIT P0, [R8+URZ], R5 ;  /* 0x00000005080075a7 */ /* 0x000e62000800017f */
[----:B------:R-:W-:-:S05]  /*b960*/  VIADD R0, R7, 0x1 ;  /* 0x0000000107007836 */ /* 0x000fca0000000000 */
[----:B------:R-:W-:-:S04]  /*b970*/  ISETP.NE.AND P1, PT, R0, 0xa, PT ;  /* 0x0000000a0000780c */ /* 0x000fc80003f25270 */
[----:B------:R-:W-:Y:S02]  /*b980*/  SEL R3, RZ, 0x1, P1 ;  /* 0x00000001ff037807 */ /* 0x000fe40000800000 */
[----:B------:R-:W-:Y:S02]  /*b990*/  SEL R7, R0, RZ, P1 ;  /* 0x000000ff00077207 */ /* 0x000fe40000800000 */
[----:B0-----:R-:W-:-:S03]  /*b9a0*/  LOP3.LUT R9, R6, R3, RZ, 0x3c, !PT ;  /* 0x0000000306097212 */ /* 0x001fc600078e3cff */
[----:B------:R-:W-:Y:S01]  /*b9b0*/  IMAD R11, R7, 0x8, R2 ;  /* 0x00000008070b7824 */ /* 0x000fe200078e0202 */
[----:B------:R-:W-:Y:S01]  /*b9c0*/  SHF.L.U32 R6, R9, 0x1f, RZ ;  /* 0x0000001f09067819 */ /* 0x000fe200000006ff */
[----:B-1----:R-:W-:Y:S06]  /*b9d0*/  @!P0 BRA `(.L_x_286) ;  /* 0x0000000400488947 */ /* 0x002fec0003800000 */
.L_x_303:
[----:B------:R-:W1:Y:S01]  /*b9e0*/  SYNCS.PHASECHK.TRANS64.TRYWAIT P0, [R11+URZ], R6 ;  /* 0x000000060b0075a7 */ /* 0x000e62000800017f */
[----:B------:R-:W-:-:S05]  /*b9f0*/  VIADD R0, R7, 0x1 ;  /* 0x0000000107007836 */ /* 0x000fca0000000000 */
[----:B------:R-:W-:-:S04]  /*ba00*/  ISETP.NE.AND P1, PT, R0, 0xa, PT ;  /* 0x0000000a0000780c */ /* 0x000fc80003f25270 */
[----:B------:R-:W-:Y:S02]  /*ba10*/  SEL R4, RZ, 0x1, P1 ;  /* 0x00000001ff047807 */ /* 0x000fe40000800000 */
[----:B------:R-:W-:Y:S02]  /*ba20*/  SEL R3, R0, RZ, P1 ;  /* 0x000000ff00037207 */ /* 0x000fe40000800000 */
[----:B------:R-:W-:Y:S01]  /*ba30*/  LOP3.LUT R0, R9, R4, RZ, 0x3c, !PT ;  /* 0x0000000409007212 */ /* 0x000fe200078e3cff */
[----:B-1----:R-:W-:Y:S06]  /*ba40*/  @!P0 BRA `(.L_x_287) ;  /* 0x0000000400408947 */ /* 0x002fec0003800000 */
.L_x_304:
[----:B------:R-:W-:Y:S01]  /*ba50*/  IMAD R3, R3, 0x8, R2 ;  /* 0x0000000803037824 */ /* 0x000fe200078e0202 */
[----:B------:R-:W-:-:S07]  /*ba60*/  SHF.L.U32 R0, R0, 0x1f, RZ ;  /* 0x0000001f00007819 */ /* 0x000fce00000006ff */
.L_x_288:
[----:B--2---:R2:W3:Y:S02]  /*ba70*/  SYNCS.PHASECHK.TRANS64.TRYWAIT P0, [R3+URZ], R0 ;  /* 0x00000000030075a7 */ /* 0x0044e4000800017f */
[----:B---3--:R-:W-:Y:S05]  /*ba80*/  @!P0 NANOSLEEP.SYNCS 0x989680 ;  /* 0x009896800000895d */ /* 0x008fea0003900000 */
[----:B------:R-:W3:Y:S02]  /*ba90*/  @!P0 SYNCS.PHASECHK.TRANS64 P0, [R3+URZ], R0 ;  /* 0x00000000030085a7 */ /* 0x000ee4000800007f */
[----:B---3--:R-:W-:Y:S05]  /*baa0*/  @!P0 BRA `(.L_x_288) ;  /* 0xfffffffc00f08947 */ /* 0x008fea000383ffff */
.L_x_277:
[----:B------:R-:W-:Y:S05]  /*bab0*/  BSYNC B0 ;  /* 0x0000000000007941 */ /* 0x000fea0003800000 */
.L_x_276:
[----:B------:R-:W-:Y:S05]  /*bac0*/  EXIT ;  /* 0x000000000000794d */ /* 0x000fea0003800000 */
.L_x_22:
[----:B---3--:R3:W4:Y:S02]  /*bad0*/  SYNCS.PHASECHK.TRANS64.TRYWAIT P1, [R3+URZ], R0 ;  /* 0x00000000030075a7 */ /* 0x008724000802017f */
[----:B----4-:R-:W-:Y:S05]  /*bae0*/  @!P1 NANOSLEEP.SYNCS 0x989680 ;  /* 0x009896800000995d */ /* 0x010fea0003900000 */
[----:B------:R-:W4:Y:S02]  /*baf0*/  @!P1 SYNCS.PHASECHK.TRANS64 P1, [R3+URZ], R0 ;  /* 0x00000000030095a7 */ /* 0x000f24000802007f */
[----:B----4-:R-:W-:Y:S05]  /*bb00*/  @!P1 BRA `(.L_x_22) ;  /* 0xfffffffc00f09947 */ /* 0x010fea000383ffff */
[----:B------:R-:W-:Y:S05]  /*bb10*/  BRA `(.L_x_21) ;  /* 0xffffff5800a87947 */ /* 0x000fea000383ffff */
.L_x_27:
[----:B-1----:R-:W-:-:S04]  /*bb20*/  IMAD.U32 R6, RZ, RZ, UR7 ;  /* 0x00000007ff067e24 */ /* 0x002fc8000f8e00ff */
[----:B------:R1:W2:Y:S03]  /*bb30*/  SYNCS.PHASECHK.TRANS64.TRYWAIT P1, [R6+URZ], R5 ;  /* 0x00000005060075a7 */ /* 0x0002a6000802017f */
[----:B--2---:R-:W-:Y:S05]  /*bb40*/  @!P1 NANOSLEEP.SYNCS 0x989680 ;  /* 0x009896800000995d */ /* 0x004fea0003900000 */
[----:B------:R-:W2:Y:S02]  /*bb50*/  @!P1 SYNCS.PHASECHK.TRANS64 P1, [R6+URZ], R5 ;  /* 0x00000005060095a7 */ /* 0x000ea4000802007f */
[----:B--2---:R-:W-:Y:S05]  /*bb60*/  @!P1 BRA `(.L_x_27) ;  /* 0xfffffffc00ec9947 */ /* 0x004fea000383ffff */
[----:B------:R-:W-:Y:S05]  /*bb70*/  BRA `(.L_x_26) ;  /* 0xffffff6000787947 */ /* 0x000fea000383ffff */
.L_x_264:
[----:B------:R-:W-:Y:S01]  /*bb80*/  BSSY B1, `(.L_x_289) ;  /* 0x0000006000017945 */ /* 0x000fe20003800000 */
[----:B------:R-:W-:-:S07]  /*bb90*/  IMAD.MOV.U32 R15, RZ, RZ, -0x1 ;  /* 0xffffffffff0f7424 */ /* 0x000fce00078e00ff */
[----:B------:R-:W-:Y:S05]  /*bba0*/  WARPSYNC.COLLECTIVE R15, `(.L_x_290) ;  /* 0x000000000f0c7348 */ /* 0x000fea0003c00000 */
[----:B------:R-:W-:Y:S02]  /*bbb0*/  ELECT P6, UR62, PT ;  /* 0x00000000003e782f */ /* 0x000fe400038c0000 */
[----:B------:R-:W-:Y:S01]  /*bbc0*/  MOV R14, UR62 ;  /* 0x0000003e000e7c02 */ /* 0x000fe20008000f00 */
[----:B------:R-:W-:Y:S10]  /*bbd0*/  ENDCOLLECTIVE ;  /* 0x000000000000791b */ /* 0x000ff40003800000 */
.L_x_290:
[----:B------:R-:W-:Y:S05]  /*bbe0*/  BSYNC B1 ;  /* 0x0000000000017941 */ /* 0x000fea0003800000 */
.L_x_289:
[----:B------:R-:W-:Y:S05]  /*bbf0*/  BRA `(.L_x_291) ;  /* 0xffffffec00607947 */ /* 0x000fea000383ffff */
.L_x_267:
[----:B0-----:R0:W1:Y:S02]  /*bc00*/  SYNCS.PHASECHK.TRANS64.TRYWAIT P0, [R20+URZ+0x50], R7 ;  /* 0x00005007140075a7 */ /* 0x001064000800017f */
[----:B-1----:R-:W-:Y:S05]  /*bc10*/  @!P0 NANOSLEEP.SYNCS 0x989680 ;  /* 0x009896800000895d */ /* 0x002fea0003900000 */
[----:B------:R-:W1:Y:S02]  /*bc20*/  @!P0 SYNCS.PHASECHK.TRANS64 P0, [R20+URZ+0x50], R7 ;  /* 0x00005007140085a7 */ /* 0x000e64000800007f */
[----:B-1----:R-:W-:Y:S05]  /*bc30*/  @!P0 BRA `(.L_x_267) ;  /* 0xfffffffc00f08947 */ /* 0x002fea000383ffff */
[----:B------:R-:W-:Y:S05]  /*bc40*/  BRA `(.L_x_292) ;  /* 0xffffffec009c7947 */ /* 0x000fea000383ffff */
.L_x_275:
[----:B------:R-:W-:Y:S01]  /*bc50*/  BSSY B0, `(.L_x_293) ;  /* 0x0000006000007945 */ /* 0x000fe20003800000 */
[----:B------:R-:W-:-:S07]  /*bc60*/  IMAD.MOV.U32 R15, RZ, RZ, -0x1 ;  /* 0xffffffffff0f7424 */ /* 0x000fce00078e00ff */
[----:B------:R-:W-:Y:S05]  /*bc70*/  WARPSYNC.COLLECTIVE R15, `(.L_x_294) ;  /* 0x000000000f0c7348 */ /* 0x000fea0003c00000 */
[----:B------:R-:W-:Y:S02]  /*bc80*/  ELECT P6, UR62, PT ;  /* 0x00000000003e782f */ /* 0x000fe400038c0000 */
[----:B------:R-:W-:Y:S01]  /*bc90*/  MOV R14, UR62 ;  /* 0x0000003e000e7c02 */ /* 0x000fe20008000f00 */
[----:B------:R-:W-:Y:S10]  /*bca0*/  ENDCOLLECTIVE ;  /* 0x000000000000791b */ /* 0x000ff40003800000 */
.L_x_294:
[----:B------:R-:W-:Y:S05]  /*bcb0*/  BSYNC B0 ;  /* 0x0000000000007941 */ /* 0x000fea0003800000 */
.L_x_293:
[----:B------:R-:W-:Y:S05]  /*bcc0*/  BRA `(.L_x_295) ;  /* 0xfffffff400f47947 */ /* 0x000fea000383ffff */
.L_x_279:
[----:B0-----:R0:W1:Y:S02]  /*bcd0*/  SYNCS.PHASECHK.TRANS64.TRYWAIT P0, [R7+URZ], R4 ;  /* 0x00000004070075a7 */ /* 0x001064000800017f */
[----:B-1----:R-:W-:Y:S05]  /*bce0*/  @!P0 NANOSLEEP.SYNCS 0x989680 ;  /* 0x009896800000895d */ /* 0x002fea0003900000 */
[----:B------:R-:W1:Y:S02]  /*bcf0*/  @!P0 SYNCS.PHASECHK.TRANS64 P0, [R7+URZ], R4 ;  /* 0x00000004070085a7 */ /* 0x000e64000800007f */
[----:B-1----:R-:W-:Y:S05]  /*bd00*/  @!P0 BRA `(.L_x_279) ;  /* 0xfffffffc00f08947 */ /* 0x002fea000383ffff */
[----:B------:R-:W-:Y:S05]  /*bd10*/  BRA `(.L_x_296) ;  /* 0xfffffff800347947 */ /* 0x000fea000383ffff */
.L_x_280:
[----:B0-----:R0:W1:Y:S02]  /*bd20*/  SYNCS.PHASECHK.TRANS64.TRYWAIT P0, [R8+URZ], R5 ;  /* 0x00000005080075a7 */ /* 0x001064000800017f */
[----:B-1----:R-:W-:Y:S05]  /*bd30*/  @!P0 NANOSLEEP.SYNCS 0x989680 ;  /* 0x009896800000895d */ /* 0x002fea0003900000 */
[----:B------:R-:W1:Y:S02]  /*bd40*/  @!P0 SYNCS.PHASECHK.TRANS64 P0, [R8+URZ], R5 ;  /* 0x00000005080085a7 */ /* 0x000e64000800007f */
[----:B-1----:R-:W-:Y:S05]  /*bd50*/  @!P0 BRA `(.L_x_280) ;  /* 0xfffffffc00f08947 */ /* 0x002fea000383ffff */
[----:B------:R-:W-:Y:S05]  /*bd60*/  BRA `(.L_x_297) ;  /* 0xfffffff800447947 */ /* 0x000fea000383ffff */
.L_x_281:
[----:B0-----:R0:W1:Y:S02]  /*bd70*/  SYNCS.PHASECHK.TRANS64.TRYWAIT P0, [R9+URZ], R4 ;  /* 0x00000004090075a7 */ /* 0x001064000800017f */
[----:B-1----:R-:W-:Y:S05]  /*bd80*/  @!P0 NANOSLEEP.SYNCS 0x989680 ;  /* 0x009896800000895d */ /* 0x002fea0003900000 */
[----:B------:R-:W1:Y:S02]  /*bd90*/  @!P0 SYNCS.PHASECHK.TRANS64 P0, [R9+URZ], R4 ;  /* 0x00000004090085a7 */ /* 0x000e64000800007f */
[----:B-1----:R-:W-:Y:S05]  /*bda0*/  @!P0 BRA `(.L_x_281) ;  /* 0xfffffffc00f08947 */ /* 0x002fea000383ffff */
[----:B------:R-:W-:Y:S05]  /*bdb0*/  BRA `(.L_x_298) ;  /* 0xfffffff800547947 */ /* 0x000fea000383ffff */
.L_x_282:
[----:B0-----:R0:W1:Y:S02]  /*bdc0*/  SYNCS.PHASECHK.TRANS64.TRYWAIT P0, [R8+URZ], R5 ;  /* 0x00000005080075a7 */ /* 0x001064000800017f */
[----:B-1----:R-:W-:Y:S05]  /*bdd0*/  @!P0 NANOSLEEP.SYNCS 0x989680 ;  /* 0x009896800000895d */ /* 0x002fea0003900000 */
[----:B------:R-:W1:Y:S02]  /*bde0*/  @!P0 SYNCS.PHASECHK.TRANS64 P0, [R8+URZ], R5 ;  /* 0x00000005080085a7 */ /* 0x000e64000800007f */
[----:B-1----:R-:W-:Y:S05]  /*bdf0*/  @!P0 BRA `(.L_x_282) ;  /* 0xfffffffc00f08947 */ /* 0x002fea000383ffff */
[----:B------:R-:W-:Y:S05]  /*be00*/  BRA `(.L_x_299) ;  /* 0xfffffff800647947 */ /* 0x000fea000383ffff */
.L_x_283:
[----:B0-----:R0:W1:Y:S02]  /*be10*/  SYNCS.PHASECHK.TRANS64.TRYWAIT P0, [R9+URZ], R4 ;  /* 0x00000004090075a7 */ /* 0x001064000800017f */
[----:B-1----:R-:W-:Y:S05]  /*be20*/  @!P0 NANOSLEEP.SYNCS 0x989680 ;  /* 0x009896800000895d */ /* 0x002fea0003900000 */
[----:B------:R-:W1:Y:S02]  /*be30*/  @!P0 SYNCS.PHASECHK.TRANS64 P0, [R9+URZ], R4 ;  /* 0x00000004090085a7 */ /* 0x000e64000800007f */
[----:B-1----:R-:W-:Y:S05]  /*be40*/  @!P0 BRA `(.L_x_283) ;  /* 0xfffffffc00f08947 */ /* 0x002fea000383ffff */
[----:B------:R-:W-:Y:S05]  /*be50*/  BRA `(.L_x_300) ;  /* 0xfffffff800747947 */ /* 0x000fea000383ffff */
.L_x_284:
[----:B0-----:R0:W1:Y:S02]  /*be60*/  SYNCS.PHASECHK.TRANS64.TRYWAIT P0, [R8+URZ], R5 ;  /* 0x00000005080075a7 */ /* 0x001064000800017f */
[----:B-1----:R-:W-:Y:S05]  /*be70*/  @!P0 NANOSLEEP.SYNCS 0x989680 ;  /* 0x009896800000895d */ /* 0x002fea0003900000 */
[----:B------:R-:W1:Y:S02]  /*be80*/  @!P0 SYNCS.PHASECHK.TRANS64 P0, [R8+URZ], R5 ;  /* 0x00000005080085a7 */ /* 0x000e64000800007f */
[----:B-1----:R-:W-:Y:S05]  /*be90*/  @!P0 BRA `(.L_x_284) ;  /* 0xfffffffc00f08947 */ /* 0x002fea000383ffff */
[----:B------:R-:W-:Y:S05]  /*bea0*/  BRA `(.L_x_301) ;  /* 0xfffffff800847947 */ /* 0x000fea000383ffff */
.L_x_285:
[----:B0-----:R0:W1:Y:S02]  /*beb0*/  SYNCS.PHASECHK.TRANS64.TRYWAIT P0, [R9+URZ], R4 ;  /* 0x00000004090075a7 */ /* 0x001064000800017f */
[----:B-1----:R-:W-:Y:S05]  /*bec0*/  @!P0 NANOSLEEP.SYNCS 0x989680 ;  /* 0x009896800000895d */ /* 0x002fea0003900000 */
[----:B------:R-:W1:Y:S02]  /*bed0*/  @!P0 SYNCS.PHASECHK.TRANS64 P0, [R9+URZ], R4 ;  /* 0x00000004090085a7 */ /* 0x000e64000800007f */
[----:B-1----:R-:W-:Y:S05]  /*bee0*/  @!P0 BRA `(.L_x_285) ;  /* 0xfffffffc00f08947 */ /* 0x002fea000383ffff */
[----:B------:R-:W-:Y:S05]  /*bef0*/  BRA `(.L_x_302) ;  /* 0xfffffff800947947 */ /* 0x000fea000383ffff */
.L_x_286:
[----:B0-----:R0:W1:Y:S02]  /*bf00*/  SYNCS.PHASECHK.TRANS64.TRYWAIT P0, [R8+URZ], R5 ;  /* 0x00000005080075a7 */ /* 0x001064000800017f */
[----:B-1----:R-:W-:Y:S05]  /*bf10*/  @!P0 NANOSLEEP.SYNCS 0x989680 ;  /* 0x009896800000895d */ /* 0x002fea0003900000 */
[----:B------:R-:W1:Y:S02]  /*bf20*/  @!P0 SYNCS.PHASECHK.TRANS64 P0, [R8+URZ], R5 ;  /* 0x00000005080085a7 */ /* 0x000e64000800007f */
[----:B-1----:R-:W-:Y:S05]  /*bf30*/  @!P0 BRA `(.L_x_286) ;  /* 0xfffffffc00f08947 */ /* 0x002fea000383ffff */
[----:B------:R-:W-:Y:S05]  /*bf40*/  BRA `(.L_x_303) ;  /* 0xfffffff800a47947 */ /* 0x000fea000383ffff */
.L_x_287:
[----:B-1----:R1:W2:Y:S02]  /*bf50*/  SYNCS.PHASECHK.TRANS64.TRYWAIT P0, [R11+URZ], R6 ;  /* 0x000000060b0075a7 */ /* 0x0022a4000800017f */
[----:B--2---:R-:W-:Y:S05]  /*bf60*/  @!P0 NANOSLEEP.SYNCS 0x989680 ;  /* 0x009896800000895d */ /* 0x004fea0003900000 */
[----:B------:R-:W2:Y:S02]  /*bf70*/  @!P0 SYNCS.PHASECHK.TRANS64 P0, [R11+URZ], R6 ;  /* 0x000000060b0085a7 */ /* 0x000ea4000800007f */
[----:B--2---:R-:W-:Y:S05]  /*bf80*/  @!P0 BRA `(.L_x_287) ;  /* 0xfffffffc00f08947 */ /* 0x004fea000383ffff */
[----:B------:R-:W-:Y:S05]  /*bf90*/  BRA `(.L_x_304) ;  /* 0xfffffff800ac7947 */ /* 0x000fea000383ffff */
.L_x_305:
[----:B------:R-:W-:-:S00]  /*bfa0*/  BRA `(.L_x_305) ;  /* 0xfffffffc00fc7947 */ /* 0x000fc0000383ffff */
[----:B------:R-:W-:-:S00]  /*bfb0*/  NOP ;  /* 0x0000000000007918 */ /* 0x000fc00000000000 */
        /* <DEDUP_REMOVED lines=12> */
.L_x_306:


//--------------------- .nv.global.init           --------------------------
	.section	.nv.global.init,"aw",@progbits
.nv.global.init:
	.type		$str$22,@object
	.size		$str$22,($str$23 - $str$22)
$str$22:
        /*0000*/ 	.byte	0x6b, 0x5f, 0x74, 0x69, 0x6c, 0x65, 0x5f, 0x63, 0x6f, 0x75, 0x6e, 0x74, 0x20, 0x3e, 0x3d, 0x20
        /*0010*/ 	.byte	0x31, 0x00
	.type		$str$23,@object
	.size		$str$23,(__unnamed_1 - $str$23)
$str$23:
        /*0012*/ 	.byte	0x2f, 0x74, 0x6d, 0x70, 0x2f, 0x63, 0x75, 0x74, 0x6c, 0x61, 0x73, 0x73, 0x5f, 0x73, 0x77, 0x65
        /*0022*/ 	.byte	0x65, 0x70, 0x5f, 0x73, 0x72, 0x63, 0x2f, 0x69, 0x6e, 0x63, 0x6c, 0x75, 0x64, 0x65, 0x2f, 0x63
        /*0032*/ 	.byte	0x75, 0x74, 0x6c, 0x61, 0x73, 0x73, 0x2f, 0x67, 0x65, 0x6d, 0x6d, 0x2f, 0x63, 0x6f, 0x6c, 0x6c
        /*0042*/ 	.byte	0x65, 0x63, 0x74, 0x69, 0x76, 0x65, 0x2f, 0x73, 0x6d, 0x39, 0x30, 0x5f, 0x6d, 0x6d, 0x61, 0x5f
        /*0052*/ 	.byte	0x74, 0x6d, 0x61, 0x5f, 0x67, 0x6d, 0x6d, 0x61, 0x5f, 0x73, 0x73, 0x5f, 0x77, 0x61, 0x72, 0x70
        /*0062*/ 	.byte	0x73, 0x70, 0x65, 0x63, 0x69, 0x61, 0x6c, 0x69, 0x7a, 0x65, 0x64, 0x2e, 0x68, 0x70, 0x70, 0x00
	.type		__unnamed_1,@object
	.size		__unnamed_1,(.L_0 - __unnamed_1)
__unnamed_1:
        /*0072*/ 	.byte	0x76, 0x6f, 0x69, 0x64, 0x20, 0x63, 0x75, 0x74, 0x6c, 0x61, 0x73, 0x73, 0x3a, 0x3a, 0x67, 0x65
        /* <DEDUP_REMOVED lines=181> */
.L_0:


//--------------------- .nv.shared._ZN7cutlass13device_kernelINS_4gemm6kernel13GemmUniversalIN4cute5tupleIJiiiiEEENS1_10collective13CollectiveMmaINS1_34MainloopSm90TmaGmmaWarpSpecializedILi10ENS5_IJNS4_1CILi2EEENSA_ILi1EEESC_EEENS1_35KernelTmaWarpSpecializedCooperativeEEENS5_IJNSA_ILi128EEENSA_ILi224EEENSA_ILi32EEEEEENS_10bfloat16_tENS5_IJlSC_lEEESK_SL_NS4_8TiledMMAINS4_8MMA_AtomIJNS4_4SM904GMMA27MMA_64x32x16_F32BF16BF16_SSILNSP_5MajorE0ELSR_0ELNSP_7ScaleInE1ELSS_1EEEEEENS4_6LayoutISD_NS5_IJSC_NSA_ILi0EEESW_EEEEENS5_IJNS4_10UnderscoreESZ_SZ_EEEEENS4_13SM90_TMA_LOADENS4_14ComposedLayoutINS4_7SwizzleILi2ELi4ELi3EEENS4_18smem_ptr_flag_bitsILi16EEENSV_INS5_IJNSA_ILi8EEESI_EEENS5_IJSI_SC_EEEEEEEvNS4_8identityENS4_23SM90_TMA_LOAD_MULTICASTES1C_vS1D_EENS_8epilogue10collective6detail29Sm90TmaWarpSpecializedAdapterINS1H_15DefaultEpilogueISK_SL_SL_NS1G_6thread17LinearCombinationISK_Li1EffLNS1L_9ScaleType4KindE0ELNS_15FloatRoundStyleE2ESK_EENS1_15EpilogueDefaultEEEEEvvEEEEvNT_6ParamsE --------------------------
	.section	.nv.shared._ZN7cutlass13device_kernelINS_4gemm6kernel13GemmUniversalIN4cute5tupleIJiiiiEEENS1_10collective13CollectiveMmaINS1_34MainloopSm90TmaGmmaWarpSpecializedILi10ENS5_IJNS4_1CILi2EEENSA_ILi1EEESC_EEENS1_35KernelTmaWarpSpecializedCooperativeEEENS5_IJNSA_ILi128EEENSA_ILi224EEENSA_ILi32EEEEEENS_10bfloat16_tENS5_IJlSC_lEEESK_SL_NS4_8TiledMMAINS4_8MMA_AtomIJNS4_4SM904GMMA27MMA_64x32x16_F32BF16BF16_SSILNSP_5MajorE0ELSR_0ELNSP_7ScaleInE1ELSS_1EEEEEENS4_6LayoutISD_NS5_IJSC_NSA_ILi0EEESW_EEEEENS5_IJNS4_10UnderscoreESZ_SZ_EEEEENS4_13SM90_TMA_LOADENS4_14ComposedLayoutINS4_7SwizzleILi2ELi4ELi3EEENS4_18smem_ptr_flag_bitsILi16EEENSV_INS5_IJNSA_ILi8EEESI_EEENS5_IJSI_SC_EEEEEEEvNS4_8identityENS4_23SM90_TMA_LOAD_MULTICASTES1C_vS1D_EENS_8epilogue10collective6detail29Sm90TmaWarpSpecializedAdapterINS1H_15DefaultEpilogueISK_SL_SL_NS1G_6thread17LinearCombinationISK_Li1EffLNS1L_9ScaleType4KindE0ELNS_15FloatRoundStyleE2ESK_EENS1_15EpilogueDefaultEEEEEvvEEEEvNT_6ParamsE,"aw",@nobits
	.sectionflags	@""
	.align	16
	.zero		1024


//--------------------- .nv.shared.reserved.0     --------------------------
	.section	.nv.shared.reserved.0,"aw",@nobits
	.weak		__nv_reservedSMEM_offset_0_alias
	.size		__nv_reservedSMEM_offset_0_alias, 0, 0
	.other		__nv_reservedSMEM_offset_0_alias,@"STO_CUDA_RESERVED_SHARED STV_DEFAULT"
__nv_reservedSMEM_offset_0_alias:
	.zero		0


//--------------------- .nv.global                --------------------------
	.section	.nv.global,"aw",@nobits
.nv.global:
	.type		_ZN40_INTERNAL_28457105_4_k_cu_310bd861_106454cute1_E,@object
	.size		_ZN40_INTERNAL_28457105_4_k_cu_310bd861_106454cute1_E,(_ZN40_INTERNAL_28457105_4_k_cu_310bd861_106454cuda3std3__45__cpo6cbeginE - _ZN40_INTERNAL_28457105_4_k_cu_310bd861_106454cute1_E)
_ZN40_INTERNAL_28457105_4_k_cu_310bd861_106454cute1_E:
	.zero		1
	.type		_ZN40_INTERNAL_28457105_4_k_cu_310bd861_106454cuda3std3__45__cpo6cbeginE,@object
	.size		_ZN40_INTERNAL_28457105_4_k_cu_310bd861_106454cuda3std3__45__cpo6cbeginE,(_ZN40_INTERNAL_28457105_4_k_cu_310bd861_106454cuda3std3__48in_placeE - _ZN40_INTERNAL_28457105_4_k_cu_310bd861_106454cuda3std3__45__cpo6cbeginE)
_ZN40_INTERNAL_28457105_4_k_cu_310bd861_106454cuda3std3__45__cpo6cbeginE:
	.zero		1
	.type		_ZN40_INTERNAL_28457105_4_k_cu_310bd861_106454cuda3std3__48in_placeE,@object
	.size		_ZN40_INTERNAL_28457105_4_k_cu_310bd861_106454cuda3std3__48in_placeE,(_ZN40_INTERNAL_28457105_4_k_cu_310bd861_106454cuda3std6ranges3__45__cpo9iter_moveE - _ZN40_INTERNAL_28457105_4_k_cu_310bd861_106454cuda3std3__48in_placeE)
_ZN40_INTERNAL_28457105_4_k_cu_310bd861_106454cuda3std3__48in_placeE:
	.zero		1
	.type		_ZN40_INTERNAL_28457105_4_k_cu_310bd861_106454cuda3std6ranges3__45__cpo9iter_moveE,@object
	.size		_ZN40_INTERNAL_28457105_4_k_cu_310bd861_106454cuda3std6ranges3__45__cpo9iter_moveE,(_ZN40_INTERNAL_28457105_4_k_cu_310bd861_106454cuda3std3__45__cpo5beginE - _ZN40_INTERNAL_28457105_4_k_cu_310bd861_106454cuda3std6ranges3__45__cpo9iter_moveE)
_ZN40_INTERNAL_28457105_4_k_cu_310bd861_106454cuda3std6ranges3__45__cpo9iter_moveE:
	.zero		1
	.type		_ZN40_INTERNAL_28457105_4_k_cu_310bd861_106454cuda3std3__45__cpo5beginE,@object
	.size		_ZN40_INTERNAL_28457105_4_k_cu_310bd861_106454cuda3std3__45__cpo5beginE,(_ZN40_INTERNAL_28457105_4_k_cu_310bd861_106454cuda3std3__442_GLOBAL__N__28457105_4_k_cu_310bd861_106456ignoreE - _ZN40_INTERNAL_28457105_4_k_cu_310bd861_106454cuda3std3__45__cpo5beginE)
_ZN40_INTERNAL_28457105_4_k_cu_310bd861_106454cuda3std3__45__cpo5beginE:
	.zero		1
	.type		_ZN40_INTERNAL_28457105_4_k_cu_310bd861_106454cuda3std3__442_GLOBAL__N__28457105_4_k_cu_310bd861_106456ignoreE,@object
	.size		_ZN40_INTERNAL_28457105_4_k_cu_310bd861_106454cuda3std3__442_GLOBAL__N__28457105_4_k_cu_310bd861_106456ignoreE,(_ZN40_INTERNAL_28457105_4_k_cu_310bd861_106454cute7productE - _ZN40_INTERNAL_28457105_4_k_cu_310bd861_106454cuda3std3__442_GLOBAL__N__28457105_4_k_cu_310bd861_106456ignoreE)
_ZN40_INTERNAL_28457105_4_k_cu_310bd861_106454cuda3std3__442_GLOBAL__N__28457105_4_k_cu_310bd861_106456ignoreE:
	.zero		1
	.type		_ZN40_INTERNAL_28457105_4_k_cu_310bd861_106454cute7productE,@object
	.size		_ZN40_INTERNAL_28457105_4_k_cu_310bd861_106454cute7productE,(_ZN40_INTERNAL_28457105_4_k_cu_310bd861_106454cuda3std3__45__cpo3endE - _ZN40_INTERNAL_28457105_4_k_cu_310bd861_106454cute7productE)
_ZN40_INTERNAL_28457105_4_k_cu_310bd861_106454cute7productE:
	.zero		1
	.type		_ZN40_INTERNAL_28457105_4_k_cu_310bd861_106454cuda3std3__45__cpo3endE,@object
	.size		_ZN40_INTERNAL_28457105_4_k_cu_310bd861_106454cuda3std3__45__cpo3endE,(_ZN40_INTERNAL_28457105_4_k_cu_310bd861_106454cuda3std3__419piecewise_constructE - _ZN40_INTERNAL_28457105_4_k_cu_310bd861_106454cuda3std3__45__cpo3endE)
_ZN40_INTERNAL_28457105_4_k_cu_310bd861_106454cuda3std3__45__cpo3endE:
	.zero		1
	.type		_ZN40_INTERNAL_28457105_4_k_cu_310bd861_106454cuda3std3__419piecewise_constructE,@object
	.size		_ZN40_INTERNAL_28457105_4_k_cu_310bd861_106454cuda3std3__419piecewise_constructE,(_ZN40_INTERNAL_28457105_4_k_cu_310bd861_106454cuda3std3__45__cpo4cendE - _ZN40_INTERNAL_28457105_4_k_cu_310bd861_106454cuda3std3__419piecewise_constructE)
_ZN40_INTERNAL_28457105_4_k_cu_310bd861_106454cuda3std3__419piecewise_constructE:
	.zero		1
	.type		_ZN40_INTERNAL_28457105_4_k_cu_310bd861_106454cuda3std3__45__cpo4cendE,@object
	.size		_ZN40_INTERNAL_28457105_4_k_cu_310bd861_106454cuda3std3__45__cpo4cendE,(_ZN40_INTERNAL_28457105_4_k_cu_310bd861_106454cuda3std6ranges3__45__cpo4swapE - _ZN40_INTERNAL_28457105_4_k_cu_310bd861_106454cuda3std3__45__cpo4cendE)
_ZN40_INTERNAL_28457105_4_k_cu_310bd861_106454cuda3std3__45__cpo4cendE:
	.zero		1
	.type		_ZN40_INTERNAL_28457105_4_k_cu_310bd861_106454cuda3std6ranges3__45__cpo4swapE,@object
	.size		_ZN40_INTERNAL_28457105_4_k_cu_310bd861_106454cuda3std6ranges3__45__cpo4swapE,(.L_8 - _ZN40_INTERNAL_28457105_4_k_cu_310bd861_106454cuda3std6ranges3__45__cpo4swapE)
_ZN40_INTERNAL_28457105_4_k_cu_310bd861_106454cuda3std6ranges3__45__cpo4swapE:
	.zero		1
.L_8:


//--------------------- .nv.constant0._ZN7cutlass13device_kernelINS_4gemm6kernel13GemmUniversalIN4cute5tupleIJiiiiEEENS1_10collective13CollectiveMmaINS1_34MainloopSm90TmaGmmaWarpSpecializedILi10ENS5_IJNS4_1CILi2EEENSA_ILi1EEESC_EEENS1_35KernelTmaWarpSpecializedCooperativeEEENS5_IJNSA_ILi128EEENSA_ILi224EEENSA_ILi32EEEEEENS_10bfloat16_tENS5_IJlSC_lEEESK_SL_NS4_8TiledMMAINS4_8MMA_AtomIJNS4_4SM904GMMA27MMA_64x32x16_F32BF16BF16_SSILNSP_5MajorE0ELSR_0ELNSP_7ScaleInE1ELSS_1EEEEEENS4_6LayoutISD_NS5_IJSC_NSA_ILi0EEESW_EEEEENS5_IJNS4_10UnderscoreESZ_SZ_EEEEENS4_13SM90_TMA_LOADENS4_14ComposedLayoutINS4_7SwizzleILi2ELi4ELi3EEENS4_18smem_ptr_flag_bitsILi16EEENSV_INS5_IJNSA_ILi8EEESI_EEENS5_IJSI_SC_EEEEEEEvNS4_8identityENS4_23SM90_TMA_LOAD_MULTICASTES1C_vS1D_EENS_8epilogue10collective6detail29Sm90TmaWarpSpecializedAdapterINS1H_15DefaultEpilogueISK_SL_SL_NS1G_6thread17LinearCombinationISK_Li1EffLNS1L_9ScaleType4KindE0ELNS_15FloatRoundStyleE2ESK_EENS1_15EpilogueDefaultEEEEEvvEEEEvNT_6ParamsE --------------------------
	.section	.nv.constant0._ZN7cutlass13device_kernelINS_4gemm6kernel13GemmUniversalIN4cute5tupleIJiiiiEEENS1_10collective13CollectiveMmaINS1_34MainloopSm90TmaGmmaWarpSpecializedILi10ENS5_IJNS4_1CILi2EEENSA_ILi1EEESC_EEENS1_35KernelTmaWarpSpecializedCooperativeEEENS5_IJNSA_ILi128EEENSA_ILi224EEENSA_ILi32EEEEEENS_10bfloat16_tENS5_IJlSC_lEEESK_SL_NS4_8TiledMMAINS4_8MMA_AtomIJNS4_4SM904GMMA27MMA_64x32x16_F32BF16BF16_SSILNSP_5MajorE0ELSR_0ELNSP_7ScaleInE1ELSS_1EEEEEENS4_6LayoutISD_NS5_IJSC_NSA_ILi0EEESW_EEEEENS5_IJNS4_10UnderscoreESZ_SZ_EEEEENS4_13SM90_TMA_LOADENS4_14ComposedLayoutINS4_7SwizzleILi2ELi4ELi3EEENS4_18smem_ptr_flag_bitsILi16EEENSV_INS5_IJNSA_ILi8EEESI_EEENS5_IJSI_SC_EEEEEEEvNS4_8identityENS4_23SM90_TMA_LOAD_MULTICASTES1C_vS1D_EENS_8epilogue10collective6detail29Sm90TmaWarpSpecializedAdapterINS1H_15DefaultEpilogueISK_SL_SL_NS1G_6thread17LinearCombinationISK_Li1EffLNS1L_9ScaleType4KindE0ELNS_15FloatRoundStyleE2ESK_EENS1_15EpilogueDefaultEEEEEvvEEEEvNT_6ParamsE,"a",@progbits
	.sectionflags	@""
	.align	4
.nv.constant0._ZN7cutlass13device_kernelINS_4gemm6kernel13GemmUniversalIN4cute5tupleIJiiiiEEENS1_10collective13CollectiveMmaINS1_34MainloopSm90TmaGmmaWarpSpecializedILi10ENS5_IJNS4_1CILi2EEENSA_ILi1EEESC_EEENS1_35KernelTmaWarpSpecializedCooperativeEEENS5_IJNSA_ILi128EEENSA_ILi224EEENSA_ILi32EEEEEENS_10bfloat16_tENS5_IJlSC_lEEESK_SL_NS4_8TiledMMAINS4_8MMA_AtomIJNS4_4SM904GMMA27MMA_64x32x16_F32BF16BF16_SSILNSP_5MajorE0ELSR_0ELNSP_7ScaleInE1ELSS_1EEEEEENS4_6LayoutISD_NS5_IJSC_NSA_ILi0EEESW_EEEEENS5_IJNS4_10UnderscoreESZ_SZ_EEEEENS4_13SM90_TMA_LOADENS4_14ComposedLayoutINS4_7SwizzleILi2ELi4ELi3EEENS4_18smem_ptr_flag_bitsILi16EEENSV_INS5_IJNSA_ILi8EEESI_EEENS5_IJSI_SC_EEEEEEEvNS4_8identityENS4_23SM90_TMA_LOAD_MULTICASTES1C_vS1D_EENS_8epilogue10collective6detail29Sm90TmaWarpSpecializedAdapterINS1H_15DefaultEpilogueISK_SL_SL_NS1G_6thread17LinearCombinationISK_Li1EffLNS1L_9ScaleType4KindE0ELNS_15FloatRoundStyleE2ESK_EENS1_15EpilogueDefaultEEEEEvvEEEEvNT_6ParamsE:
	.zero		1664


//--------------------- SYMBOLS --------------------------

	.type		.nv.reservedSmem.offset0,@object
	.size		.nv.reservedSmem.offset0,0x4
	.type		__assertfail,@function
